	.target	sm_100a

	.elftype	@"ET_EXEC"


//--------------------- .note.nv.tkinfo           --------------------------
	.section	.note.nv.tkinfo,"",@"SHT_NOTE"
	.sectionflags	@"SHF_NOTE_NV_TKINFO"
	.tkinfo
        /*0018*/ 	.word	0x00000002
        /*0030*/ 	.string	""
        /*0030*/ 	.string	"ptxas"
        /*0030*/ 	.string	"Cuda compilation tools, release 13.0, V13.0.88"
        /*0030*/ 	.string	"Build cuda_13.0.r13.0/compiler.36424714_0"
        /*0030*/ 	.string	"-arch sm_100a -m 64 "



//--------------------- .note.nv.cuinfo           --------------------------
	.section	.note.nv.cuinfo,"",@"SHT_NOTE"
	.sectionflags	@"SHF_NOTE_NV_CUINFO"
        /*0018*/ 	.short	0x0002
        /*001a*/ 	.short	0x0064
        /*001c*/ 	.short	0x0082
	.zero		2


//--------------------- .nv.info                  --------------------------
	.section	.nv.info,"",@"SHT_CUDA_INFO"
	.align	4


	//----- nvinfo : EIATTR_REGCOUNT
	.align		4
        /*0000*/ 	.byte	0x04, 0x2f
        /*0002*/ 	.short	(.L_19 - .L_18)
	.align		4
.L_18:
        /*0004*/ 	.word	index@(_ZN7cutlass13device_kernelINS_4gemm6kernel13GemmUniversalIN4cute5tupleIJiiiiEEENS1_10collective13CollectiveMmaINS1_35MainloopSm100TmaUmmaWarpSpecializedILi4ELi2ELi4ENS5_IJNS4_1CILi1EEESB_SB_EEEEENS5_IJNSA_ILi128EEESE_NSA_ILi32EEEEEENS_10tfloat32_tENS5_IJlSB_lEEESH_SI_NS4_8TiledMMAINS4_8MMA_AtomIJNS4_17SM100_MMA_TF32_SSISH_SH_fLi128ELi128ELNS4_4UMMA5MajorE0ELSN_0ELNSM_7ScaleInE0ELSO_0EEEEEENS4_6LayoutISC_NS5_IJNSA_ILi0EEESS_SS_EEEEENS5_IJNS4_10UnderscoreESV_SV_EEEEENS4_13SM90_TMA_LOADENS4_14ComposedLayoutINS4_7SwizzleILi3ELi4ELi3EEENS4_18smem_ptr_flag_bitsILi32EEENSR_INS5_IJNSA_ILi8EEESF_EEENS5_IJSF_SB_EEEEEEEvNS4_8identityESY_S18_vS19_EENS_8epilogue10collective18CollectiveEpilogueINS1B_23Sm100TmaWarpSpecializedILi4ELi2ELi16ELb1ELb0EEEJSG_NS5_IJNSR_ISE_SB_EENSR_INSA_ILi16EEESB_EEEEESH_SI_SH_SI_NS1B_6fusion15FusionCallbacksIS1F_NS1K_17LinearCombinationISH_fSH_fLNS_15FloatRoundStyleE2EEESG_S1J_JEEENS4_5SM1004TMEM4LOAD26SM100_TMEM_LOAD_32dp32b16xESY_NSZ_INS10_ILi2ELi4ELi3EEES13_NSR_INS5_IJS14_S1H_EEENS5_IJS1H_SB_EEEEEEENS4_39AutoVectorizingCopyWithAssumedAlignmentILi128EEENS4_14SM90_TMA_STOREES1Y_S20_S20_EEEvvEEEEvNT_6ParamsE)
        /*0008*/ 	.word	0x00000060


	//----- nvinfo : EIATTR_FRAME_SIZE
	.align		4
.L_19:
        /*000c*/ 	.byte	0x04, 0x11
        /*000e*/ 	.short	(.L_21 - .L_20)
	.align		4
.L_20:
        /*0010*/ 	.word	index@($__internal_2_$__cuda_sm10x_tcgen05_guardrail_trap_unallocated_columns_being_dealloced)
        /*0014*/ 	.word	0x00000000


	//----- nvinfo : EIATTR_FRAME_SIZE
	.align		4
.L_21:
        /*0018*/ 	.byte	0x04, 0x11
        /*001a*/ 	.short	(.L_23 - .L_22)
	.align		4
.L_22:
        /*001c*/ 	.word	index@($__internal_1_$__cuda_sm10x_tcgen05_guardrail_trap_phase_invalid_during_alloc)
        /*0020*/ 	.word	0x00000000


	//----- nvinfo : EIATTR_FRAME_SIZE
	.align		4
.L_23:
        /*0024*/ 	.byte	0x04, 0x11
        /*0026*/ 	.short	(.L_25 - .L_24)
	.align		4
.L_24:
        /*0028*/ 	.word	index@($__internal_0_$__cuda_sm10x_tcgen05_guardrail_trap_col_being_dealloced_not_returned_by_alloc)
        /*002c*/ 	.word	0x00000000


	//----- nvinfo : EIATTR_FRAME_SIZE
	.align		4
.L_25:
        /*0030*/ 	.byte	0x04, 0x11
        /*0032*/ 	.short	(.L_27 - .L_26)
	.align		4
.L_26:
        /*0034*/ 	.word	index@(_ZN7cutlass13device_kernelINS_4gemm6kernel13GemmUniversalIN4cute5tupleIJiiiiEEENS1_10collective13CollectiveMmaINS1_35MainloopSm100TmaUmmaWarpSpecializedILi4ELi2ELi4ENS5_IJNS4_1CILi1EEESB_SB_EEEEENS5_IJNSA_ILi128EEESE_NSA_ILi32EEEEEENS_10tfloat32_tENS5_IJlSB_lEEESH_SI_NS4_8TiledMMAINS4_8MMA_AtomIJNS4_17SM100_MMA_TF32_SSISH_SH_fLi128ELi128ELNS4_4UMMA5MajorE0ELSN_0ELNSM_7ScaleInE0ELSO_0EEEEEENS4_6LayoutISC_NS5_IJNSA_ILi0EEESS_SS_EEEEENS5_IJNS4_10UnderscoreESV_SV_EEEEENS4_13SM90_TMA_LOADENS4_14ComposedLayoutINS4_7SwizzleILi3ELi4ELi3EEENS4_18smem_ptr_flag_bitsILi32EEENSR_INS5_IJNSA_ILi8EEESF_EEENS5_IJSF_SB_EEEEEEEvNS4_8identityESY_S18_vS19_EENS_8epilogue10collective18CollectiveEpilogueINS1B_23Sm100TmaWarpSpecializedILi4ELi2ELi16ELb1ELb0EEEJSG_NS5_IJNSR_ISE_SB_EENSR_INSA_ILi16EEESB_EEEEESH_SI_SH_SI_NS1B_6fusion15FusionCallbacksIS1F_NS1K_17LinearCombinationISH_fSH_fLNS_15FloatRoundStyleE2EEESG_S1J_JEEENS4_5SM1004TMEM4LOAD26SM100_TMEM_LOAD_32dp32b16xESY_NSZ_INS10_ILi2ELi4ELi3EEES13_NSR_INS5_IJS14_S1H_EEENS5_IJS1H_SB_EEEEEEENS4_39AutoVectorizingCopyWithAssumedAlignmentILi128EEENS4_14SM90_TMA_STOREES1Y_S20_S20_EEEvvEEEEvNT_6ParamsE)
        /*0038*/ 	.word	0x00000000


	//----- nvinfo : EIATTR_MIN_STACK_SIZE
	.align		4
.L_27:
        /*003c*/ 	.byte	0x04, 0x12
        /*003e*/ 	.short	(.L_29 - .L_28)
	.align		4
.L_28:
        /*0040*/ 	.word	index@(_ZN7cutlass13device_kernelINS_4gemm6kernel13GemmUniversalIN4cute5tupleIJiiiiEEENS1_10collective13CollectiveMmaINS1_35MainloopSm100TmaUmmaWarpSpecializedILi4ELi2ELi4ENS5_IJNS4_1CILi1EEESB_SB_EEEEENS5_IJNSA_ILi128EEESE_NSA_ILi32EEEEEENS_10tfloat32_tENS5_IJlSB_lEEESH_SI_NS4_8TiledMMAINS4_8MMA_AtomIJNS4_17SM100_MMA_TF32_SSISH_SH_fLi128ELi128ELNS4_4UMMA5MajorE0ELSN_0ELNSM_7ScaleInE0ELSO_0EEEEEENS4_6LayoutISC_NS5_IJNSA_ILi0EEESS_SS_EEEEENS5_IJNS4_10UnderscoreESV_SV_EEEEENS4_13SM90_TMA_LOADENS4_14ComposedLayoutINS4_7SwizzleILi3ELi4ELi3EEENS4_18smem_ptr_flag_bitsILi32EEENSR_INS5_IJNSA_ILi8EEESF_EEENS5_IJSF_SB_EEEEEEEvNS4_8identityESY_S18_vS19_EENS_8epilogue10collective18CollectiveEpilogueINS1B_23Sm100TmaWarpSpecializedILi4ELi2ELi16ELb1ELb0EEEJSG_NS5_IJNSR_ISE_SB_EENSR_INSA_ILi16EEESB_EEEEESH_SI_SH_SI_NS1B_6fusion15FusionCallbacksIS1F_NS1K_17LinearCombinationISH_fSH_fLNS_15FloatRoundStyleE2EEESG_S1J_JEEENS4_5SM1004TMEM4LOAD26SM100_TMEM_LOAD_32dp32b16xESY_NSZ_INS10_ILi2ELi4ELi3EEES13_NSR_INS5_IJS14_S1H_EEENS5_IJS1H_SB_EEEEEEENS4_39AutoVectorizingCopyWithAssumedAlignmentILi128EEENS4_14SM90_TMA_STOREES1Y_S20_S20_EEEvvEEEEvNT_6ParamsE)
        /*0044*/ 	.word	0x00000000
.L_29:


//--------------------- .nv.compat                --------------------------
	.section	.nv.compat,"",@"SHT_CUDA_COMPAT_INFO"
	.align	4
        /*0000*/ 	.byte	0x02, 0x09, 0x01, 0x00, 0x02, 0x02, 0x02, 0x00, 0x02, 0x05, 0x05, 0x00, 0x03, 0x07, 0x01, 0x01
        /*0010*/ 	.byte	0x02, 0x03, 0x01, 0x00, 0x02, 0x06, 0x01, 0x00, 0x04, 0x0b, 0x08, 0x00, 0x09, 0x00, 0x00, 0x00
        /*0020*/ 	.byte	0x00, 0x00, 0x00, 0x00


//--------------------- .nv.info._ZN7cutlass13device_kernelINS_4gemm6kernel13GemmUniversalIN4cute5tupleIJiiiiEEENS1_10collective13CollectiveMmaINS1_35MainloopSm100TmaUmmaWarpSpecializedILi4ELi2ELi4ENS5_IJNS4_1CILi1EEESB_SB_EEEEENS5_IJNSA_ILi128EEESE_NSA_ILi32EEEEEENS_10tfloat32_tENS5_IJlSB_lEEESH_SI_NS4_8TiledMMAINS4_8MMA_AtomIJNS4_17SM100_MMA_TF32_SSISH_SH_fLi128ELi128ELNS4_4UMMA5MajorE0ELSN_0ELNSM_7ScaleInE0ELSO_0EEEEEENS4_6LayoutISC_NS5_IJNSA_ILi0EEESS_SS_EEEEENS5_IJNS4_10UnderscoreESV_SV_EEEEENS4_13SM90_TMA_LOADENS4_14ComposedLayoutINS4_7SwizzleILi3ELi4ELi3EEENS4_18smem_ptr_flag_bitsILi32EEENSR_INS5_IJNSA_ILi8EEESF_EEENS5_IJSF_SB_EEEEEEEvNS4_8identityESY_S18_vS19_EENS_8epilogue10collective18CollectiveEpilogueINS1B_23Sm100TmaWarpSpecializedILi4ELi2ELi16ELb1ELb0EEEJSG_NS5_IJNSR_ISE_SB_EENSR_INSA_ILi16EEESB_EEEEESH_SI_SH_SI_NS1B_6fusion15FusionCallbacksIS1F_NS1K_17LinearCombinationISH_fSH_fLNS_15FloatRoundStyleE2EEESG_S1J_JEEENS4_5SM1004TMEM4LOAD26SM100_TMEM_LOAD_32dp32b16xESY_NSZ_INS10_ILi2ELi4ELi3EEES13_NSR_INS5_IJS14_S1H_EEENS5_IJS1H_SB_EEEEEEENS4_39AutoVectorizingCopyWithAssumedAlignmentILi128EEENS4_14SM90_TMA_STOREES1Y_S20_S20_EEEvvEEEEvNT_6ParamsE --------------------------
	.section	.nv.info._ZN7cutlass13device_kernelINS_4gemm6kernel13GemmUniversalIN4cute5tupleIJiiiiEEENS1_10collective13CollectiveMmaINS1_35MainloopSm100TmaUmmaWarpSpecializedILi4ELi2ELi4ENS5_IJNS4_1CILi1EEESB_SB_EEEEENS5_IJNSA_ILi128EEESE_NSA_ILi32EEEEEENS_10tfloat32_tENS5_IJlSB_lEEESH_SI_NS4_8TiledMMAINS4_8MMA_AtomIJNS4_17SM100_MMA_TF32_SSISH_SH_fLi128ELi128ELNS4_4UMMA5MajorE0ELSN_0ELNSM_7ScaleInE0ELSO_0EEEEEENS4_6LayoutISC_NS5_IJNSA_ILi0EEESS_SS_EEEEENS5_IJNS4_10UnderscoreESV_SV_EEEEENS4_13SM90_TMA_LOADENS4_14ComposedLayoutINS4_7SwizzleILi3ELi4ELi3EEENS4_18smem_ptr_flag_bitsILi32EEENSR_INS5_IJNSA_ILi8EEESF_EEENS5_IJSF_SB_EEEEEEEvNS4_8identityESY_S18_vS19_EENS_8epilogue10collective18CollectiveEpilogueINS1B_23Sm100TmaWarpSpecializedILi4ELi2ELi16ELb1ELb0EEEJSG_NS5_IJNSR_ISE_SB_EENSR_INSA_ILi16EEESB_EEEEESH_SI_SH_SI_NS1B_6fusion15FusionCallbacksIS1F_NS1K_17LinearCombinationISH_fSH_fLNS_15FloatRoundStyleE2EEESG_S1J_JEEENS4_5SM1004TMEM4LOAD26SM100_TMEM_LOAD_32dp32b16xESY_NSZ_INS10_ILi2ELi4ELi3EEES13_NSR_INS5_IJS14_S1H_EEENS5_IJS1H_SB_EEEEEEENS4_39AutoVectorizingCopyWithAssumedAlignmentILi128EEENS4_14SM90_TMA_STOREES1Y_S20_S20_EEEvvEEEEvNT_6ParamsE,"",@"SHT_CUDA_INFO"
	.sectionflags	@""
	.align	4


	//----- nvinfo : EIATTR_CUDA_API_VERSION
	.align		4
        /*0000*/ 	.byte	0x04, 0x37
        /*0002*/ 	.short	(.L_31 - .L_30)
.L_30:
        /*0004*/ 	.word	0x00000082


	//----- nvinfo : EIATTR_KPARAM_INFO
	.align		4
.L_31:
        /*0008*/ 	.byte	0x04, 0x17
        /*000a*/ 	.short	(.L_33 - .L_32)
.L_32:
        /*000c*/ 	.word	0x00000000
        /*0010*/ 	.short	0x0000
        /*0012*/ 	.short	0x0000
        /*0014*/ 	.byte	0x00, 0xf0, 0x01, 0x20


	//----- nvinfo : EIATTR_AT_ENTRY_FRAGMENTS
	.align		4
.L_33:
        /*0018*/ 	.byte	0x04, 0x4f
        /*001a*/ 	.short	(.L_35 - .L_34)


	//   ....[0]....
.L_34:
        /*001c*/ 	.word	0x00000006


	//----- nvinfo : EIATTR_RESERVED_SMEM_USED
	.align		4
.L_35:
        /*0020*/ 	.byte	0x01, 0x41
	.zero		2


	//----- nvinfo : EIATTR_SPARSE_MMA_MASK
	.align		4
        /*0024*/ 	.byte	0x03, 0x50
        /*0026*/ 	.short	0x0000


	//----- nvinfo : EIATTR_TCGEN05_1CTA_USED
	.align		4
        /*0028*/ 	.byte	0x01, 0x51
	.zero		2


	//----- nvinfo : EIATTR_MAXREG_COUNT
	.align		4
        /*002c*/ 	.byte	0x03, 0x1b
        /*002e*/ 	.short	0x00ff


	//----- nvinfo : EIATTR_NUM_BARRIERS
	.align		4
        /*0030*/ 	.byte	0x02, 0x4c
        /*0032*/ 	.byte	0x07
	.zero		1


	//----- nvinfo : EIATTR_EXTERNS
	.align		4
        /*0034*/ 	.byte	0x04, 0x0f
        /*0036*/ 	.short	(.L_37 - .L_36)


	//   ....[0]....
	.align		4
.L_36:
        /*0038*/ 	.word	index@(__assertfail)


	//----- nvinfo : EIATTR_MERCURY_ISA_VERSION
	.align		4
.L_37:
        /*003c*/ 	.byte	0x03, 0x5f
        /*003e*/ 	.short	0x0101


	//----- nvinfo : EIATTR_INT_WARP_WIDE_INSTR_OFFSETS
	.align		4
        /*0040*/ 	.byte	0x04, 0x31
        /*0042*/ 	.short	(.L_39 - .L_38)


	//   ....[0]....
.L_38:
        /*0044*/ 	.word	0x00001dd0


	//   ....[1]....
        /*0048*/ 	.word	0x00003820


	//   ....[2]....
        /*004c*/ 	.word	0x00003840


	//   ....[3]....
        /*0050*/ 	.word	0x00003870


	//   ....[4]....
        /*0054*/ 	.word	0x000041a0


	//   ....[5]....
        /*0058*/ 	.word	0x00004210


	//   ....[6]....
        /*005c*/ 	.word	0x00004300


	//   ....[7]....
        /*0060*/ 	.word	0x00004380


	//   ....[8]....
        /*0064*/ 	.word	0x00004470


	//   ....[9]....
        /*0068*/ 	.word	0x000044f0


	//   ....[10]....
        /*006c*/ 	.word	0x000045f0


	//   ....[11]....
        /*0070*/ 	.word	0x00004680


	//   ....[12]....
        /*0074*/ 	.word	0x00004780


	//   ....[13]....
        /*0078*/ 	.word	0x00004860


	//   ....[14]....
        /*007c*/ 	.word	0x00004900


	//   ....[15]....
        /*0080*/ 	.word	0x000049f0


	//   ....[16]....
        /*0084*/ 	.word	0x00004a90


	//   ....[17]....
        /*0088*/ 	.word	0x00004ba0


	//   ....[18]....
        /*008c*/ 	.word	0x00004d00


	//   ....[19]....
        /*0090*/ 	.word	0x00004e50


	//----- nvinfo : EIATTR_COOP_GROUP_MASK_REGIDS
	.align		4
.L_39:
        /*0094*/ 	.byte	0x04, 0x29
        /*0096*/ 	.short	(.L_41 - .L_40)


	//   ....[0]....
.L_40:
        /*0098*/ 	.word	0xffffffff


	//   ....[1]....
        /*009c*/ 	.word	0xffffffff


	//   ....[2]....
        /*00a0*/ 	.word	0xffffffff


	//   ....[3]....
        /*00a4*/ 	.word	0xffffffff


	//   ....[4]....
        /*00a8*/ 	.word	0xffffffff


	//   ....[5]....
        /*00ac*/ 	.word	0xffffffff


	//   ....[6]....
        /*00b0*/ 	.word	0xffffffff


	//   ....[7]....
        /*00b4*/ 	.word	0xffffffff


	//   ....[8]....
        /*00b8*/ 	.word	0xffffffff


	//   ....[9]....
        /*00bc*/ 	.word	0xffffffff


	//   ....[10]....
        /*00c0*/ 	.word	0xffffffff


	//   ....[11]....
        /*00c4*/ 	.word	0xffffffff


	//   ....[12]....
        /*00c8*/ 	.word	0xffffffff


	//----- nvinfo : EIATTR_COOP_GROUP_INSTR_OFFSETS
	.align		4
.L_41:
        /*00cc*/ 	.byte	0x04, 0x28
        /*00ce*/ 	.short	(.L_43 - .L_42)


	//   ....[0]....
.L_42:
        /*00d0*/ 	.word	0x00000090


	//   ....[1]....
        /*00d4*/ 	.word	0x000004d0


	//   ....[2]....
        /*00d8*/ 	.word	0x00000640


	//   ....[3]....
        /*00dc*/ 	.word	0x000007e0


	//   ....[4]....
        /*00e0*/ 	.word	0x000008e0


	//   ....[5]....
        /*00e4*/ 	.word	0x00000a50


	//   ....[6]....
        /*00e8*/ 	.word	0x00000bf0


	//   ....[7]....
        /*00ec*/ 	.word	0x00001cb0


	//   ....[8]....
        /*00f0*/ 	.word	0x00002a90


	//   ....[9]....
        /*00f4*/ 	.word	0x00002ca0


	//   ....[10]....
        /*00f8*/ 	.word	0x00002cd0


	//   ....[11]....
        /*00fc*/ 	.word	0x00003700


	//   ....[12]....
        /*0100*/ 	.word	0x00003930


	//----- nvinfo : EIATTR_VRC_CTA_INIT_COUNT
	.align		4
.L_43:
        /*0104*/ 	.byte	0x02, 0x4a
        /*0106*/ 	.byte	0x80
	.zero		1


	//----- nvinfo : EIATTR_SYSCALL_OFFSETS
	.align		4
        /*0108*/ 	.byte	0x04, 0x46
        /*010a*/ 	.short	(.L_45 - .L_44)


	//   ....[0]....
.L_44:
        /*010c*/ 	.word	0x000058c0


	//   ....[1]....
        /*0110*/ 	.word	0x000059b0


	//   ....[2]....
        /*0114*/ 	.word	0x00006110


	//   ....[3]....
        /*0118*/ 	.word	0x00006a90


	//   ....[4]....
        /*011c*/ 	.word	0x000073e0


	//   ....[5]....
        /*0120*/ 	.word	0x00007d80


	//   ....[6]....
        /*0124*/ 	.word	0x00008720


	//   ....[7]....
        /*0128*/ 	.word	0x000090f0


	//   ....[8]....
        /*012c*/ 	.word	0x00009a90


	//   ....[9]....
        /*0130*/ 	.word	0x0000a3e0


	//----- nvinfo : EIATTR_MBARRIER_INSTR_OFFSETS
	.align		4
.L_45:
        /*0134*/ 	.byte	0x04, 0x39
        /*0136*/ 	.short	(.L_47 - .L_46)


	//   ....[0]....
.L_46:
        /*0138*/ 	.word	0x000005b0
        /*013c*/ 	.word	0x000000ff
        /*0140*/ 	.word	0x00000000
        /*0144*/ 	.short	0x0100
        /*0146*/ 	.byte	0x05
	.zero		1


	//   ....[1]....
        /*0148*/ 	.word	0x000005c0
        /*014c*/ 	.word	0x000000ff
        /*0150*/ 	.word	0x00000020
        /*0154*/ 	.short	0x0100
        /*0156*/ 	.byte	0x05
	.zero		1


	//   ....[2]....
        /*0158*/ 	.word	0x000005d0
        /*015c*/ 	.word	0x000000ff
        /*0160*/ 	.word	0x00000008
        /*0164*/ 	.short	0x0100
        /*0166*/ 	.byte	0x05
	.zero		1


	//   ....[3]....
        /*0168*/ 	.word	0x000005e0
        /*016c*/ 	.word	0x000000ff
        /*0170*/ 	.word	0x00000028
        /*0174*/ 	.short	0x0100
        /*0176*/ 	.byte	0x05
	.zero		1


	//   ....[4]....
        /*0178*/ 	.word	0x000005f0
        /*017c*/ 	.word	0x000000ff
        /*0180*/ 	.word	0x00000010
        /*0184*/ 	.short	0x0100
        /*0186*/ 	.byte	0x05
	.zero		1


	//   ....[5]....
        /*0188*/ 	.word	0x00000600
        /*018c*/ 	.word	0x000000ff
        /*0190*/ 	.word	0x00000030
        /*0194*/ 	.short	0x0100
        /*0196*/ 	.byte	0x05
	.zero		1


	//   ....[6]....
        /*0198*/ 	.word	0x00000610
        /*019c*/ 	.word	0x000000ff
        /*01a0*/ 	.word	0x00000018
        /*01a4*/ 	.short	0x0100
        /*01a6*/ 	.byte	0x05
	.zero		1


	//   ....[7]....
        /*01a8*/ 	.word	0x00000620
        /*01ac*/ 	.word	0x000000ff
        /*01b0*/ 	.word	0x00000038
        /*01b4*/ 	.short	0x0100
        /*01b6*/ 	.byte	0x05
	.zero		1


	//   ....[8]....
        /*01b8*/ 	.word	0x00000750
        /*01bc*/ 	.word	0x000000ff
        /*01c0*/ 	.word	0x00000040
        /*01c4*/ 	.short	0x0100
        /*01c6*/ 	.byte	0x07
	.zero		1


	//   ....[9]....
        /*01c8*/ 	.word	0x00000760
        /*01cc*/ 	.word	0x000000ff
        /*01d0*/ 	.word	0x00000060
        /*01d4*/ 	.short	0x0100
        /*01d6*/ 	.byte	0x07
	.zero		1


	//   ....[10]....
        /*01d8*/ 	.word	0x00000770
        /*01dc*/ 	.word	0x000000ff
        /*01e0*/ 	.word	0x00000048
        /*01e4*/ 	.short	0x0100
        /*01e6*/ 	.byte	0x07
	.zero		1


	//   ....[11]....
        /*01e8*/ 	.word	0x00000780
        /*01ec*/ 	.word	0x000000ff
        /*01f0*/ 	.word	0x00000068
        /*01f4*/ 	.short	0x0100
        /*01f6*/ 	.byte	0x07
	.zero		1


	//   ....[12]....
        /*01f8*/ 	.word	0x00000790
        /*01fc*/ 	.word	0x000000ff
        /*0200*/ 	.word	0x00000050
        /*0204*/ 	.short	0x0100
        /*0206*/ 	.byte	0x07
	.zero		1


	//   ....[13]....
        /*0208*/ 	.word	0x000007a0
        /*020c*/ 	.word	0x000000ff
        /*0210*/ 	.word	0x00000070
        /*0214*/ 	.short	0x0100
        /*0216*/ 	.byte	0x07
	.zero		1


	//   ....[14]....
        /*0218*/ 	.word	0x000007b0
        /*021c*/ 	.word	0x000000ff
        /*0220*/ 	.word	0x00000058
        /*0224*/ 	.short	0x0100
        /*0226*/ 	.byte	0x07
	.zero		1


	//   ....[15]....
        /*0228*/ 	.word	0x000007c0
        /*022c*/ 	.word	0x000000ff
        /*0230*/ 	.word	0x00000078
        /*0234*/ 	.short	0x0100
        /*0236*/ 	.byte	0x07
	.zero		1


	//   ....[16]....
        /*0238*/ 	.word	0x000008b0
        /*023c*/ 	.word	0x000000ff
        /*0240*/ 	.word	0x00000080
        /*0244*/ 	.short	0x0100
        /*0246*/ 	.byte	0x05
	.zero		1


	//   ....[17]....
        /*0248*/ 	.word	0x000008c0
        /*024c*/ 	.word	0x000000ff
        /*0250*/ 	.word	0x00000088
        /*0254*/ 	.short	0x0100
        /*0256*/ 	.byte	0x05
	.zero		1


	//   ....[18]....
        /*0258*/ 	.word	0x00000a00
        /*025c*/ 	.word	0x000000ff
        /*0260*/ 	.word	0x00000090
        /*0264*/ 	.short	0x0100
        /*0266*/ 	.byte	0x05
	.zero		1


	//   ....[19]....
        /*0268*/ 	.word	0x00000a10
        /*026c*/ 	.word	0x000000ff
        /*0270*/ 	.word	0x000000a0
        /*0274*/ 	.short	0x0100
        /*0276*/ 	.byte	0x05
	.zero		1


	//   ....[20]....
        /*0278*/ 	.word	0x00000a20
        /*027c*/ 	.word	0x000000ff
        /*0280*/ 	.word	0x00000098
        /*0284*/ 	.short	0x0100
        /*0286*/ 	.byte	0x05
	.zero		1


	//   ....[21]....
        /*0288*/ 	.word	0x00000a30
        /*028c*/ 	.word	0x000000ff
        /*0290*/ 	.word	0x000000a8
        /*0294*/ 	.short	0x0100
        /*0296*/ 	.byte	0x05
	.zero		1


	//   ....[22]....
        /*0298*/ 	.word	0x00000b60
        /*029c*/ 	.word	0x000000ff
        /*02a0*/ 	.word	0x000000b0
        /*02a4*/ 	.short	0x0100
        /*02a6*/ 	.byte	0x07
	.zero		1


	//   ....[23]....
        /*02a8*/ 	.word	0x00000b70
        /*02ac*/ 	.word	0x000000ff
        /*02b0*/ 	.word	0x000000d0
        /*02b4*/ 	.short	0x0100
        /*02b6*/ 	.byte	0x07
	.zero		1


	//   ....[24]....
        /*02b8*/ 	.word	0x00000b80
        /*02bc*/ 	.word	0x000000ff
        /*02c0*/ 	.word	0x000000b8
        /*02c4*/ 	.short	0x0100
        /*02c6*/ 	.byte	0x07
	.zero		1


	//   ....[25]....
        /*02c8*/ 	.word	0x00000b90
        /*02cc*/ 	.word	0x000000ff
        /*02d0*/ 	.word	0x000000d8
        /*02d4*/ 	.short	0x0100
        /*02d6*/ 	.byte	0x07
	.zero		1


	//   ....[26]....
        /*02d8*/ 	.word	0x00000ba0
        /*02dc*/ 	.word	0x000000ff
        /*02e0*/ 	.word	0x000000c0
        /*02e4*/ 	.short	0x0100
        /*02e6*/ 	.byte	0x07
	.zero		1


	//   ....[27]....
        /*02e8*/ 	.word	0x00000bb0
        /*02ec*/ 	.word	0x000000ff
        /*02f0*/ 	.word	0x000000e0
        /*02f4*/ 	.short	0x0100
        /*02f6*/ 	.byte	0x07
	.zero		1


	//   ....[28]....
        /*02f8*/ 	.word	0x00000bc0
        /*02fc*/ 	.word	0x000000ff
        /*0300*/ 	.word	0x000000c8
        /*0304*/ 	.short	0x0100
        /*0306*/ 	.byte	0x07
	.zero		1


	//   ....[29]....
        /*0308*/ 	.word	0x00000bd0
        /*030c*/ 	.word	0x000000ff
        /*0310*/ 	.word	0x000000e8
        /*0314*/ 	.short	0x0100
        /*0316*/ 	.byte	0x07
	.zero		1


	//   ....[30]....
        /*0318*/ 	.word	0x00000cc0
        /*031c*/ 	.word	0x000000ff
        /*0320*/ 	.word	0x000000f0
        /*0324*/ 	.short	0x0100
        /*0326*/ 	.byte	0x05
	.zero		1


	//   ....[31]....
        /*0328*/ 	.word	0x00000cd0
        /*032c*/ 	.word	0x000000ff
        /*0330*/ 	.word	0x00000100
        /*0334*/ 	.short	0x0100
        /*0336*/ 	.byte	0x05
	.zero		1


	//   ....[32]....
        /*0338*/ 	.word	0x00000ce0
        /*033c*/ 	.word	0x000000ff
        /*0340*/ 	.word	0x000000f8
        /*0344*/ 	.short	0x0100
        /*0346*/ 	.byte	0x05
	.zero		1


	//   ....[33]....
        /*0348*/ 	.word	0x00000cf0
        /*034c*/ 	.word	0x000000ff
        /*0350*/ 	.word	0x00000108
        /*0354*/ 	.short	0x0100
        /*0356*/ 	.byte	0x05
	.zero		1


	//   ....[34]....
        /*0358*/ 	.word	0x000015d0
        /*035c*/ 	.word	0x00000003
        /*0360*/ 	.word	0x00000100
        /*0364*/ 	.short	0x010a
        /*0366*/ 	.byte	0xff
	.zero		1


	//   ....[35]....
        /*0368*/ 	.word	0x00001600
        /*036c*/ 	.word	0x00000003
        /*0370*/ 	.word	0x000000f0
        /*0374*/ 	.short	0x0101
        /*0376*/ 	.byte	0xff
	.zero		1


	//   ....[36]....
        /*0378*/ 	.word	0x000016d0
        /*037c*/ 	.word	0x000000ff
        /*0380*/ 	.word	0x00000020
        /*0384*/ 	.short	0x010a
        /*0386*/ 	.byte	0x08
	.zero		1


	//   ....[37]....
        /*0388*/ 	.word	0x00001770
        /*038c*/ 	.word	0x000000ff
        /*0390*/ 	.word	0x00000020
        /*0394*/ 	.short	0x010a
        /*0396*/ 	.byte	0x21
	.zero		1


	//   ....[38]....
        /*0398*/ 	.word	0x000018d0
        /*039c*/ 	.word	0x000000ff
        /*03a0*/ 	.word	0x00000020
        /*03a4*/ 	.short	0x010a
        /*03a6*/ 	.byte	0x08
	.zero		1


	//   ....[39]....
        /*03a8*/ 	.word	0x000019c0
        /*03ac*/ 	.word	0x000000ff
        /*03b0*/ 	.word	0x00000088
        /*03b4*/ 	.short	0x0101
        /*03b6*/ 	.byte	0x04
	.zero		1


	//   ....[40]....
        /*03b8*/ 	.word	0x000019e0
        /*03bc*/ 	.word	0x000000ff
        /*03c0*/ 	.word	0x00000020
        /*03c4*/ 	.short	0x010a
        /*03c6*/ 	.byte	0x08
	.zero		1


	//   ....[41]....
        /*03c8*/ 	.word	0x00001a60
        /*03cc*/ 	.word	0x000000ff
        /*03d0*/ 	.word	0x00000020
        /*03d4*/ 	.short	0x010a
        /*03d6*/ 	.byte	0x11
	.zero		1


	//   ....[42]....
        /*03d8*/ 	.word	0x00001bc0
        /*03dc*/ 	.word	0x000000ff
        /*03e0*/ 	.word	0x00000020
        /*03e4*/ 	.short	0x010a
        /*03e6*/ 	.byte	0x08
	.zero		1


	//   ....[43]....
        /*03e8*/ 	.word	0x00001ce0
        /*03ec*/ 	.word	0x00000002
        /*03f0*/ 	.word	0x00000090
        /*03f4*/ 	.short	0x010a
        /*03f6*/ 	.byte	0xff
	.zero		1


	//   ....[44]....
        /*03f8*/ 	.word	0x00001da0
        /*03fc*/ 	.word	0x00000002
        /*0400*/ 	.word	0x00000000
        /*0404*/ 	.short	0x0101
        /*0406*/ 	.byte	0xff
	.zero		1


	//   ....[45]....
        /*0408*/ 	.word	0x00002300
        /*040c*/ 	.word	0x000000ff
        /*0410*/ 	.word	0x00000000
        /*0414*/ 	.short	0x010a
        /*0416*/ 	.byte	0x05
	.zero		1


	//   ....[46]....
        /*0418*/ 	.word	0x00002390
        /*041c*/ 	.word	0x000000ff
        /*0420*/ 	.word	0x00000000
        /*0424*/ 	.short	0x010a
        /*0426*/ 	.byte	0x05
	.zero		1


	//   ....[47]....
        /*0428*/ 	.word	0x00002420
        /*042c*/ 	.word	0x000000ff
        /*0430*/ 	.word	0x00000000
        /*0434*/ 	.short	0x010a
        /*0436*/ 	.byte	0x05
	.zero		1


	//   ....[48]....
        /*0438*/ 	.word	0x000024c0
        /*043c*/ 	.word	0x00000000
        /*0440*/ 	.word	0x00000000
        /*0444*/ 	.short	0x010a
        /*0446*/ 	.byte	0xff
	.zero		1


	//   ....[49]....
        /*0448*/ 	.word	0x000025e0
        /*044c*/ 	.word	0x00000000
        /*0450*/ 	.word	0x000000f0
        /*0454*/ 	.short	0x010a
        /*0456*/ 	.byte	0xff
	.zero		1


	//   ....[50]....
        /*0458*/ 	.word	0x00002640
        /*045c*/ 	.word	0x00000004
        /*0460*/ 	.word	0x00000000
        /*0464*/ 	.short	0x0101
        /*0466*/ 	.byte	0xff
	.zero		1


	//   ....[51]....
        /*0468*/ 	.word	0x00002660
        /*046c*/ 	.word	0x000000ff
        /*0470*/ 	.word	0x000000a0
        /*0474*/ 	.short	0x010a
        /*0476*/ 	.byte	0x05
	.zero		1


	//   ....[52]....
        /*0478*/ 	.word	0x00002780
        /*047c*/ 	.word	0x00000000
        /*0480*/ 	.word	0x00000090
        /*0484*/ 	.short	0x010a
        /*0486*/ 	.byte	0xff
	.zero		1


	//   ....[53]....
        /*0488*/ 	.word	0x00002890
        /*048c*/ 	.word	0x00000000
        /*0490*/ 	.word	0x00000000
        /*0494*/ 	.short	0x0101
        /*0496*/ 	.byte	0xff
	.zero		1


	//   ....[54]....
        /*0498*/ 	.word	0x00002920
        /*049c*/ 	.word	0x000000ff
        /*04a0*/ 	.word	0x000000a0
        /*04a4*/ 	.short	0x0106
        /*04a6*/ 	.byte	0x05
	.zero		1


	//   ....[55]....
        /*04a8*/ 	.word	0x00002940
        /*04ac*/ 	.word	0x000000ff
        /*04b0*/ 	.word	0x000000a0
        /*04b4*/ 	.short	0x010a
        /*04b6*/ 	.byte	0x05
	.zero		1


	//   ....[56]....
        /*04b8*/ 	.word	0x000029d0
        /*04bc*/ 	.word	0x000000ff
        /*04c0*/ 	.word	0x000000a0
        /*04c4*/ 	.short	0x0106
        /*04c6*/ 	.byte	0x04
	.zero		1


	//   ....[57]....
        /*04c8*/ 	.word	0x00002a10
        /*04cc*/ 	.word	0x00000000
        /*04d0*/ 	.word	0x000000a0
        /*04d4*/ 	.short	0x010a
        /*04d6*/ 	.byte	0xff
	.zero		1


	//   ....[58]....
        /*04d8*/ 	.word	0x00002f50
        /*04dc*/ 	.word	0x00000000
        /*04e0*/ 	.word	0x00000090
        /*04e4*/ 	.short	0x010a
        /*04e6*/ 	.byte	0xff
	.zero		1


	//   ....[59]....
        /*04e8*/ 	.word	0x00003060
        /*04ec*/ 	.word	0x00000003
        /*04f0*/ 	.word	0x00000000
        /*04f4*/ 	.short	0x0101
        /*04f6*/ 	.byte	0xff
	.zero		1


	//   ....[60]....
        /*04f8*/ 	.word	0x00003070
        /*04fc*/ 	.word	0x000000ff
        /*0500*/ 	.word	0x00000000
        /*0504*/ 	.short	0x010a
        /*0506*/ 	.byte	0x06
	.zero		1


	//   ....[61]....
        /*0508*/ 	.word	0x00003090
        /*050c*/ 	.word	0x000000ff
        /*0510*/ 	.word	0x000000d0
        /*0514*/ 	.short	0x010a
        /*0516*/ 	.byte	0x07
	.zero		1


	//   ....[62]....
        /*0518*/ 	.word	0x00003160
        /*051c*/ 	.word	0x000000ff
        /*0520*/ 	.word	0x00000000
        /*0524*/ 	.short	0x010a
        /*0526*/ 	.byte	0x06
	.zero		1


	//   ....[63]....
        /*0528*/ 	.word	0x00003290
        /*052c*/ 	.word	0x000000ff
        /*0530*/ 	.word	0x00000000
        /*0534*/ 	.short	0x010a
        /*0536*/ 	.byte	0x1a
	.zero		1


	//   ....[64]....
        /*0538*/ 	.word	0x00003530
        /*053c*/ 	.word	0x000000ff
        /*0540*/ 	.word	0x00000000
        /*0544*/ 	.short	0x010a
        /*0546*/ 	.byte	0x06
	.zero		1


	//   ....[65]....
        /*0548*/ 	.word	0x000035c0
        /*054c*/ 	.word	0x000000ff
        /*0550*/ 	.word	0x00000000
        /*0554*/ 	.short	0x010a
        /*0556*/ 	.byte	0x06
	.zero		1


	//   ....[66]....
        /*0558*/ 	.word	0x00003650
        /*055c*/ 	.word	0x000000ff
        /*0560*/ 	.word	0x00000000
        /*0564*/ 	.short	0x010a
        /*0566*/ 	.byte	0x06
	.zero		1


	//   ....[67]....
        /*0568*/ 	.word	0x000036e0
        /*056c*/ 	.word	0x000000ff
        /*0570*/ 	.word	0x00000000
        /*0574*/ 	.short	0x010a
        /*0576*/ 	.byte	0x07
	.zero		1


	//   ....[68]....
        /*0578*/ 	.word	0x00003b40
        /*057c*/ 	.word	0x00000000
        /*0580*/ 	.word	0x00000090
        /*0584*/ 	.short	0x010a
        /*0586*/ 	.byte	0xff
	.zero		1


	//   ....[69]....
        /*0588*/ 	.word	0x00003c00
        /*058c*/ 	.word	0x00000000
        /*0590*/ 	.word	0x00000000
        /*0594*/ 	.short	0x0101
        /*0596*/ 	.byte	0xff
	.zero		1


	//   ....[70]....
        /*0598*/ 	.word	0x00003f20
        /*059c*/ 	.word	0x000000ff
        /*05a0*/ 	.word	0x00000088
        /*05a4*/ 	.short	0x010a
        /*05a6*/ 	.byte	0x07
	.zero		1


	//   ....[71]....
        /*05a8*/ 	.word	0x00004120
        /*05ac*/ 	.word	0x000000ff
        /*05b0*/ 	.word	0x00000060
        /*05b4*/ 	.short	0x010a
        /*05b6*/ 	.byte	0x07
	.zero		1


	//   ....[72]....
        /*05b8*/ 	.word	0x000042a0
        /*05bc*/ 	.word	0x000000ff
        /*05c0*/ 	.word	0x00000040
        /*05c4*/ 	.short	0x010b
        /*05c6*/ 	.byte	0x07
	.zero		1


	//   ....[73]....
        /*05c8*/ 	.word	0x000042b0
        /*05cc*/ 	.word	0x000000ff
        /*05d0*/ 	.word	0x00000000
        /*05d4*/ 	.short	0x0101
        /*05d6*/ 	.byte	0x15
	.zero		1


	//   ....[74]....
        /*05d8*/ 	.word	0x000042d0
        /*05dc*/ 	.word	0x000000ff
        /*05e0*/ 	.word	0x00000068
        /*05e4*/ 	.short	0x010a
        /*05e6*/ 	.byte	0x07
	.zero		1


	//   ....[75]....
        /*05e8*/ 	.word	0x00004410
        /*05ec*/ 	.word	0x000000ff
        /*05f0*/ 	.word	0x00000048
        /*05f4*/ 	.short	0x010b
        /*05f6*/ 	.byte	0x07
	.zero		1


	//   ....[76]....
        /*05f8*/ 	.word	0x00004420
        /*05fc*/ 	.word	0x000000ff
        /*0600*/ 	.word	0x00000000
        /*0604*/ 	.short	0x0101
        /*0606*/ 	.byte	0x0f
	.zero		1


	//   ....[77]....
        /*0608*/ 	.word	0x00004440
        /*060c*/ 	.word	0x000000ff
        /*0610*/ 	.word	0x00000070
        /*0614*/ 	.short	0x010a
        /*0616*/ 	.byte	0x07
	.zero		1


	//   ....[78]....
        /*0618*/ 	.word	0x00004590
        /*061c*/ 	.word	0x000000ff
        /*0620*/ 	.word	0x00000050
        /*0624*/ 	.short	0x010b
        /*0626*/ 	.byte	0x07
	.zero		1


	//   ....[79]....
        /*0628*/ 	.word	0x000045a0
        /*062c*/ 	.word	0x000000ff
        /*0630*/ 	.word	0x00000000
        /*0634*/ 	.short	0x0101
        /*0636*/ 	.byte	0x0e
	.zero		1


	//   ....[80]....
        /*0638*/ 	.word	0x000045c0
        /*063c*/ 	.word	0x000000ff
        /*0640*/ 	.word	0x00000078
        /*0644*/ 	.short	0x010a
        /*0646*/ 	.byte	0x07
	.zero		1


	//   ....[81]....
        /*0648*/ 	.word	0x00004720
        /*064c*/ 	.word	0x000000ff
        /*0650*/ 	.word	0x00000058
        /*0654*/ 	.short	0x010b
        /*0656*/ 	.byte	0x07
	.zero		1


	//   ....[82]....
        /*0658*/ 	.word	0x00004730
        /*065c*/ 	.word	0x000000ff
        /*0660*/ 	.word	0x00000000
        /*0664*/ 	.short	0x0101
        /*0666*/ 	.byte	0x0d
	.zero		1


	//   ....[83]....
        /*0668*/ 	.word	0x00004750
        /*066c*/ 	.word	0x000000ff
        /*0670*/ 	.word	0x00000060
        /*0674*/ 	.short	0x010a
        /*0676*/ 	.byte	0x07
	.zero		1


	//   ....[84]....
        /*0678*/ 	.word	0x000048a0
        /*067c*/ 	.word	0x000000ff
        /*0680*/ 	.word	0x00000040
        /*0684*/ 	.short	0x010b
        /*0686*/ 	.byte	0x07
	.zero		1


	//   ....[85]....
        /*0688*/ 	.word	0x000048b0
        /*068c*/ 	.word	0x000000ff
        /*0690*/ 	.word	0x00000000
        /*0694*/ 	.short	0x0101
        /*0696*/ 	.byte	0x15
	.zero		1


	//   ....[86]....
        /*0698*/ 	.word	0x000048d0
        /*069c*/ 	.word	0x000000ff
        /*06a0*/ 	.word	0x00000068
        /*06a4*/ 	.short	0x010a
        /*06a6*/ 	.byte	0x07
	.zero		1


	//   ....[87]....
        /*06a8*/ 	.word	0x00004a30
        /*06ac*/ 	.word	0x000000ff
        /*06b0*/ 	.word	0x00000048
        /*06b4*/ 	.short	0x010b
        /*06b6*/ 	.byte	0x07
	.zero		1


	//   ....[88]....
        /*06b8*/ 	.word	0x00004a40
        /*06bc*/ 	.word	0x000000ff
        /*06c0*/ 	.word	0x00000000
        /*06c4*/ 	.short	0x0101
        /*06c6*/ 	.byte	0x0f
	.zero		1


	//   ....[89]....
        /*06c8*/ 	.word	0x00004a50
        /*06cc*/ 	.word	0x000000ff
        /*06d0*/ 	.word	0x00000070
        /*06d4*/ 	.short	0x010a
        /*06d6*/ 	.byte	0x07
	.zero		1


	//   ....[90]....
        /*06d8*/ 	.word	0x00004bf0
        /*06dc*/ 	.word	0x000000ff
        /*06e0*/ 	.word	0x00000050
        /*06e4*/ 	.short	0x010b
        /*06e6*/ 	.byte	0x07
	.zero		1


	//   ....[91]....
        /*06e8*/ 	.word	0x00004c60
        /*06ec*/ 	.word	0x000000ff
        /*06f0*/ 	.word	0x00000000
        /*06f4*/ 	.short	0x0101
        /*06f6*/ 	.byte	0x0e
	.zero		1


	//   ....[92]....
        /*06f8*/ 	.word	0x00004c90
        /*06fc*/ 	.word	0x000000ff
        /*0700*/ 	.word	0x00000078
        /*0704*/ 	.short	0x010a
        /*0706*/ 	.byte	0x07
	.zero		1


	//   ....[93]....
        /*0708*/ 	.word	0x00004e90
        /*070c*/ 	.word	0x000000ff
        /*0710*/ 	.word	0x00000058
        /*0714*/ 	.short	0x010b
        /*0716*/ 	.byte	0x07
	.zero		1


	//   ....[94]....
        /*0718*/ 	.word	0x00004eb0
        /*071c*/ 	.word	0x000000ff
        /*0720*/ 	.word	0x00000000
        /*0724*/ 	.short	0x0101
        /*0726*/ 	.byte	0x0d
	.zero		1


	//   ....[95]....
        /*0728*/ 	.word	0x00004ed0
        /*072c*/ 	.word	0x000000ff
        /*0730*/ 	.word	0x00000060
        /*0734*/ 	.short	0x010a
        /*0736*/ 	.byte	0x07
	.zero		1


	//   ....[96]....
        /*0738*/ 	.word	0x00004ef0
        /*073c*/ 	.word	0x000000ff
        /*0740*/ 	.word	0x00000068
        /*0744*/ 	.short	0x010a
        /*0746*/ 	.byte	0x07
	.zero		1


	//   ....[97]....
        /*0748*/ 	.word	0x00004f10
        /*074c*/ 	.word	0x000000ff
        /*0750*/ 	.word	0x00000070
        /*0754*/ 	.short	0x010a
        /*0756*/ 	.byte	0x07
	.zero		1


	//   ....[98]....
        /*0758*/ 	.word	0x00004f60
        /*075c*/ 	.word	0x00000002
        /*0760*/ 	.word	0x00000078
        /*0764*/ 	.short	0x010a
        /*0766*/ 	.byte	0xff
	.zero		1


	//   ....[99]....
        /*0768*/ 	.word	0x00005280
        /*076c*/ 	.word	0x00000000
        /*0770*/ 	.word	0x00000090
        /*0774*/ 	.short	0x010a
        /*0776*/ 	.byte	0xff
	.zero		1


	//   ....[100]....
        /*0778*/ 	.word	0x00005390
        /*077c*/ 	.word	0x00000000
        /*0780*/ 	.word	0x00000000
        /*0784*/ 	.short	0x0101
        /*0786*/ 	.byte	0xff
	.zero		1


	//   ....[101]....
        /*0788*/ 	.word	0x00005de0
        /*078c*/ 	.word	0x000000ff
        /*0790*/ 	.word	0x00000040
        /*0794*/ 	.short	0x010a
        /*0796*/ 	.byte	0x30
	.zero		1


	//   ....[102]....
        /*0798*/ 	.word	0x00005e10
        /*079c*/ 	.word	0x00000057
        /*07a0*/ 	.word	0x000000b0
        /*07a4*/ 	.short	0x010a
        /*07a6*/ 	.byte	0xff
	.zero		1


	//   ....[103]....
        /*07a8*/ 	.word	0x00005f00
        /*07ac*/ 	.word	0x000000ff
        /*07b0*/ 	.word	0x00000040
        /*07b4*/ 	.short	0x010a
        /*07b6*/ 	.byte	0x30
	.zero		1


	//   ....[104]....
        /*07b8*/ 	.word	0x00005ff0
        /*07bc*/ 	.word	0x00000057
        /*07c0*/ 	.word	0x000000b0
        /*07c4*/ 	.short	0x010a
        /*07c6*/ 	.byte	0xff
	.zero		1


	//   ....[105]....
        /*07c8*/ 	.word	0x000067c0
        /*07cc*/ 	.word	0x00000000
        /*07d0*/ 	.word	0x00000000
        /*07d4*/ 	.short	0x0101
        /*07d6*/ 	.byte	0xff
	.zero		1


	//   ....[106]....
        /*07d8*/ 	.word	0x000067d0
        /*07dc*/ 	.word	0x00000003
        /*07e0*/ 	.word	0x00000040
        /*07e4*/ 	.short	0x010a
        /*07e6*/ 	.byte	0xff
	.zero		1


	//   ....[107]....
        /*07e8*/ 	.word	0x000068b0
        /*07ec*/ 	.word	0x00000003
        /*07f0*/ 	.word	0x00000040
        /*07f4*/ 	.short	0x010a
        /*07f6*/ 	.byte	0xff
	.zero		1


	//   ....[108]....
        /*07f8*/ 	.word	0x00007110
        /*07fc*/ 	.word	0x0000005a
        /*0800*/ 	.word	0x00000000
        /*0804*/ 	.short	0x0101
        /*0806*/ 	.byte	0xff
	.zero		1


	//   ....[109]....
        /*0808*/ 	.word	0x00007130
        /*080c*/ 	.word	0x0000005b
        /*0810*/ 	.word	0x00000040
        /*0814*/ 	.short	0x010a
        /*0816*/ 	.byte	0xff
	.zero		1


	//   ....[110]....
        /*0818*/ 	.word	0x00007200
        /*081c*/ 	.word	0x0000005b
        /*0820*/ 	.word	0x00000040
        /*0824*/ 	.short	0x010a
        /*0826*/ 	.byte	0xff
	.zero		1


	//   ....[111]....
        /*0828*/ 	.word	0x00007a60
        /*082c*/ 	.word	0x0000005a
        /*0830*/ 	.word	0x00000000
        /*0834*/ 	.short	0x0101
        /*0836*/ 	.byte	0xff
	.zero		1


	//   ....[112]....
        /*0838*/ 	.word	0x00007a80
        /*083c*/ 	.word	0x0000005b
        /*0840*/ 	.word	0x00000040
        /*0844*/ 	.short	0x010a
        /*0846*/ 	.byte	0xff
	.zero		1


	//   ....[113]....
        /*0848*/ 	.word	0x00007b60
        /*084c*/ 	.word	0x0000005b
        /*0850*/ 	.word	0x00000040
        /*0854*/ 	.short	0x010a
        /*0856*/ 	.byte	0xff
	.zero		1


	//   ....[114]....
        /*0858*/ 	.word	0x00008400
        /*085c*/ 	.word	0x0000005b
        /*0860*/ 	.word	0x00000000
        /*0864*/ 	.short	0x0101
        /*0866*/ 	.byte	0xff
	.zero		1


	//   ....[115]....
        /*0868*/ 	.word	0x00008420
        /*086c*/ 	.word	0x0000005c
        /*0870*/ 	.word	0x00000040
        /*0874*/ 	.short	0x010a
        /*0876*/ 	.byte	0xff
	.zero		1


	//   ....[116]....
        /*0878*/ 	.word	0x000084f0
        /*087c*/ 	.word	0x0000005c
        /*0880*/ 	.word	0x00000040
        /*0884*/ 	.short	0x010a
        /*0886*/ 	.byte	0xff
	.zero		1


	//   ....[117]....
        /*0888*/ 	.word	0x00008dd0
        /*088c*/ 	.word	0x0000005b
        /*0890*/ 	.word	0x00000000
        /*0894*/ 	.short	0x0101
        /*0896*/ 	.byte	0xff
	.zero		1


	//   ....[118]....
        /*0898*/ 	.word	0x00008df0
        /*089c*/ 	.word	0x0000005c
        /*08a0*/ 	.word	0x00000040
        /*08a4*/ 	.short	0x010a
        /*08a6*/ 	.byte	0xff
	.zero		1


	//   ....[119]....
        /*08a8*/ 	.word	0x00008ec0
        /*08ac*/ 	.word	0x0000005c
        /*08b0*/ 	.word	0x00000040
        /*08b4*/ 	.short	0x010a
        /*08b6*/ 	.byte	0xff
	.zero		1


	//   ....[120]....
        /*08b8*/ 	.word	0x00009770
        /*08bc*/ 	.word	0x0000005b
        /*08c0*/ 	.word	0x00000000
        /*08c4*/ 	.short	0x0101
        /*08c6*/ 	.byte	0xff
	.zero		1


	//   ....[121]....
        /*08c8*/ 	.word	0x00009790
        /*08cc*/ 	.word	0x0000005c
        /*08d0*/ 	.word	0x00000040
        /*08d4*/ 	.short	0x010a
        /*08d6*/ 	.byte	0xff
	.zero		1


	//   ....[122]....
        /*08d8*/ 	.word	0x00009860
        /*08dc*/ 	.word	0x0000005c
        /*08e0*/ 	.word	0x00000040
        /*08e4*/ 	.short	0x010a
        /*08e6*/ 	.byte	0xff
	.zero		1


	//   ....[123]....
        /*08e8*/ 	.word	0x0000a110
        /*08ec*/ 	.word	0x0000005b
        /*08f0*/ 	.word	0x00000000
        /*08f4*/ 	.short	0x0101
        /*08f6*/ 	.byte	0xff
	.zero		1


	//   ....[124]....
        /*08f8*/ 	.word	0x0000a130
        /*08fc*/ 	.word	0x0000005c
        /*0900*/ 	.word	0x00000040
        /*0904*/ 	.short	0x010a
        /*0906*/ 	.byte	0xff
	.zero		1


	//   ....[125]....
        /*0908*/ 	.word	0x0000a200
        /*090c*/ 	.word	0x0000005c
        /*0910*/ 	.word	0x00000040
        /*0914*/ 	.short	0x010a
        /*0916*/ 	.byte	0xff
	.zero		1


	//   ....[126]....
        /*0918*/ 	.word	0x0000a540
        /*091c*/ 	.word	0x000000ff
        /*0920*/ 	.word	0x00000000
        /*0924*/ 	.short	0x0101
        /*0926*/ 	.byte	0x05
	.zero		1


	//   ....[127]....
        /*0928*/ 	.word	0x0000aac0
        /*092c*/ 	.word	0x00000002
        /*0930*/ 	.word	0x00000000
        /*0934*/ 	.short	0x0101
        /*0936*/ 	.byte	0xff
	.zero		1


	//   ....[128]....
        /*0938*/ 	.word	0x0000ad30
        /*093c*/ 	.word	0x000000ff
        /*0940*/ 	.word	0x00000000
        /*0944*/ 	.short	0x0101
        /*0946*/ 	.byte	0x04
	.zero		1


	//   ....[129]....
        /*0948*/ 	.word	0x0000ad50
        /*094c*/ 	.word	0x00000003
        /*0950*/ 	.word	0x00000100
        /*0954*/ 	.short	0x010a
        /*0956*/ 	.byte	0xff
	.zero		1


	//   ....[130]....
        /*0958*/ 	.word	0x0000adb0
        /*095c*/ 	.word	0x00000002
        /*0960*/ 	.word	0x00000020
        /*0964*/ 	.short	0x010a
        /*0966*/ 	.byte	0xff
	.zero		1


	//   ....[131]....
        /*0968*/ 	.word	0x0000ae10
        /*096c*/ 	.word	0x00000002
        /*0970*/ 	.word	0x00000020
        /*0974*/ 	.short	0x010a
        /*0976*/ 	.byte	0xff
	.zero		1


	//   ....[132]....
        /*0978*/ 	.word	0x0000ae60
        /*097c*/ 	.word	0x00000002
        /*0980*/ 	.word	0x00000090
        /*0984*/ 	.short	0x010a
        /*0986*/ 	.byte	0xff
	.zero		1


	//   ....[133]....
        /*0988*/ 	.word	0x0000aec0
        /*098c*/ 	.word	0x00000000
        /*0990*/ 	.word	0x00000000
        /*0994*/ 	.short	0x010a
        /*0996*/ 	.byte	0xff
	.zero		1


	//   ....[134]....
        /*0998*/ 	.word	0x0000af20
        /*099c*/ 	.word	0x00000000
        /*09a0*/ 	.word	0x00000000
        /*09a4*/ 	.short	0x010a
        /*09a6*/ 	.byte	0xff
	.zero		1


	//   ....[135]....
        /*09a8*/ 	.word	0x0000af80
        /*09ac*/ 	.word	0x00000000
        /*09b0*/ 	.word	0x00000000
        /*09b4*/ 	.short	0x010a
        /*09b6*/ 	.byte	0xff
	.zero		1


	//   ....[136]....
        /*09b8*/ 	.word	0x0000afd0
        /*09bc*/ 	.word	0x00000000
        /*09c0*/ 	.word	0x000000f0
        /*09c4*/ 	.short	0x010a
        /*09c6*/ 	.byte	0xff
	.zero		1


	//   ....[137]....
        /*09c8*/ 	.word	0x0000b030
        /*09cc*/ 	.word	0x00000000
        /*09d0*/ 	.word	0x000000a0
        /*09d4*/ 	.short	0x010a
        /*09d6*/ 	.byte	0xff
	.zero		1


	//   ....[138]....
        /*09d8*/ 	.word	0x0000b080
        /*09dc*/ 	.word	0x00000000
        /*09e0*/ 	.word	0x00000090
        /*09e4*/ 	.short	0x010a
        /*09e6*/ 	.byte	0xff
	.zero		1


	//   ....[139]....
        /*09e8*/ 	.word	0x0000b0e0
        /*09ec*/ 	.word	0x00000000
        /*09f0*/ 	.word	0x000000a0
        /*09f4*/ 	.short	0x010a
        /*09f6*/ 	.byte	0xff
	.zero		1


	//   ....[140]....
        /*09f8*/ 	.word	0x0000b130
        /*09fc*/ 	.word	0x00000000
        /*0a00*/ 	.word	0x00000090
        /*0a04*/ 	.short	0x010a
        /*0a06*/ 	.byte	0xff
	.zero		1


	//   ....[141]....
        /*0a08*/ 	.word	0x0000b190
        /*0a0c*/ 	.word	0x00000003
        /*0a10*/ 	.word	0x000000d0
        /*0a14*/ 	.short	0x010a
        /*0a16*/ 	.byte	0xff
	.zero		1


	//   ....[142]....
        /*0a18*/ 	.word	0x0000b1f0
        /*0a1c*/ 	.word	0x00000000
        /*0a20*/ 	.word	0x00000000
        /*0a24*/ 	.short	0x010a
        /*0a26*/ 	.byte	0xff
	.zero		1


	//   ....[143]....
        /*0a28*/ 	.word	0x0000b250
        /*0a2c*/ 	.word	0x00000000
        /*0a30*/ 	.word	0x00000000
        /*0a34*/ 	.short	0x010a
        /*0a36*/ 	.byte	0xff
	.zero		1


	//   ....[144]....
        /*0a38*/ 	.word	0x0000b2b0
        /*0a3c*/ 	.word	0x00000000
        /*0a40*/ 	.word	0x00000000
        /*0a44*/ 	.short	0x010a
        /*0a46*/ 	.byte	0xff
	.zero		1


	//   ....[145]....
        /*0a48*/ 	.word	0x0000b310
        /*0a4c*/ 	.word	0x00000000
        /*0a50*/ 	.word	0x00000000
        /*0a54*/ 	.short	0x010a
        /*0a56*/ 	.byte	0xff
	.zero		1


	//   ....[146]....
        /*0a58*/ 	.word	0x0000b370
        /*0a5c*/ 	.word	0x00000000
        /*0a60*/ 	.word	0x00000000
        /*0a64*/ 	.short	0x010a
        /*0a66*/ 	.byte	0xff
	.zero		1


	//   ....[147]....
        /*0a68*/ 	.word	0x0000b3c0
        /*0a6c*/ 	.word	0x00000000
        /*0a70*/ 	.word	0x00000090
        /*0a74*/ 	.short	0x010a
        /*0a76*/ 	.byte	0xff
	.zero		1


	//   ....[148]....
        /*0a78*/ 	.word	0x0000b420
        /*0a7c*/ 	.word	0x00000000
        /*0a80*/ 	.word	0x00000088
        /*0a84*/ 	.short	0x010a
        /*0a86*/ 	.byte	0xff
	.zero		1


	//   ....[149]....
        /*0a88*/ 	.word	0x0000b480
        /*0a8c*/ 	.word	0x00000003
        /*0a90*/ 	.word	0x00000060
        /*0a94*/ 	.short	0x010a
        /*0a96*/ 	.byte	0xff
	.zero		1


	//   ....[150]....
        /*0a98*/ 	.word	0x0000b4e0
        /*0a9c*/ 	.word	0x00000003
        /*0aa0*/ 	.word	0x00000068
        /*0aa4*/ 	.short	0x010a
        /*0aa6*/ 	.byte	0xff
	.zero		1


	//   ....[151]....
        /*0aa8*/ 	.word	0x0000b540
        /*0aac*/ 	.word	0x00000003
        /*0ab0*/ 	.word	0x00000070
        /*0ab4*/ 	.short	0x010a
        /*0ab6*/ 	.byte	0xff
	.zero		1


	//   ....[152]....
        /*0ab8*/ 	.word	0x0000b5a0
        /*0abc*/ 	.word	0x00000003
        /*0ac0*/ 	.word	0x00000078
        /*0ac4*/ 	.short	0x010a
        /*0ac6*/ 	.byte	0xff
	.zero		1


	//   ....[153]....
        /*0ac8*/ 	.word	0x0000b600
        /*0acc*/ 	.word	0x00000003
        /*0ad0*/ 	.word	0x00000060
        /*0ad4*/ 	.short	0x010a
        /*0ad6*/ 	.byte	0xff
	.zero		1


	//   ....[154]....
        /*0ad8*/ 	.word	0x0000b660
        /*0adc*/ 	.word	0x00000003
        /*0ae0*/ 	.word	0x00000068
        /*0ae4*/ 	.short	0x010a
        /*0ae6*/ 	.byte	0xff
	.zero		1


	//   ....[155]....
        /*0ae8*/ 	.word	0x0000b6c0
        /*0aec*/ 	.word	0x00000003
        /*0af0*/ 	.word	0x00000070
        /*0af4*/ 	.short	0x010a
        /*0af6*/ 	.byte	0xff
	.zero		1


	//   ....[156]....
        /*0af8*/ 	.word	0x0000b720
        /*0afc*/ 	.word	0x00000003
        /*0b00*/ 	.word	0x00000078
        /*0b04*/ 	.short	0x010a
        /*0b06*/ 	.byte	0xff
	.zero		1


	//   ....[157]....
        /*0b08*/ 	.word	0x0000b780
        /*0b0c*/ 	.word	0x00000003
        /*0b10*/ 	.word	0x00000060
        /*0b14*/ 	.short	0x010a
        /*0b16*/ 	.byte	0xff
	.zero		1


	//   ....[158]....
        /*0b18*/ 	.word	0x0000b7e0
        /*0b1c*/ 	.word	0x00000003
        /*0b20*/ 	.word	0x00000068
        /*0b24*/ 	.short	0x010a
        /*0b26*/ 	.byte	0xff
	.zero		1


	//   ....[159]....
        /*0b28*/ 	.word	0x0000b840
        /*0b2c*/ 	.word	0x00000003
        /*0b30*/ 	.word	0x00000070
        /*0b34*/ 	.short	0x010a
        /*0b36*/ 	.byte	0xff
	.zero		1


	//   ....[160]....
        /*0b38*/ 	.word	0x0000b890
        /*0b3c*/ 	.word	0x00000000
        /*0b40*/ 	.word	0x00000090
        /*0b44*/ 	.short	0x010a
        /*0b46*/ 	.byte	0xff
	.zero		1


	//   ....[161]....
        /*0b48*/ 	.word	0x0000b8f0
        /*0b4c*/ 	.word	0x00000002
        /*0b50*/ 	.word	0x00000040
        /*0b54*/ 	.short	0x010a
        /*0b56*/ 	.byte	0xff
	.zero		1


	//   ....[162]....
        /*0b58*/ 	.word	0x0000b940
        /*0b5c*/ 	.word	0x00000057
        /*0b60*/ 	.word	0x000000b0
        /*0b64*/ 	.short	0x010a
        /*0b66*/ 	.byte	0xff
	.zero		1


	//   ....[163]....
        /*0b68*/ 	.word	0x0000b990
        /*0b6c*/ 	.word	0x00000003
        /*0b70*/ 	.word	0x00000040
        /*0b74*/ 	.short	0x010a
        /*0b76*/ 	.byte	0xff
	.zero		1


	//   ....[164]....
        /*0b78*/ 	.word	0x0000b9e0
        /*0b7c*/ 	.word	0x0000005b
        /*0b80*/ 	.word	0x00000040
        /*0b84*/ 	.short	0x010a
        /*0b86*/ 	.byte	0xff
	.zero		1


	//   ....[165]....
        /*0b88*/ 	.word	0x0000ba30
        /*0b8c*/ 	.word	0x0000005b
        /*0b90*/ 	.word	0x00000040
        /*0b94*/ 	.short	0x010a
        /*0b96*/ 	.byte	0xff
	.zero		1


	//   ....[166]....
        /*0b98*/ 	.word	0x0000ba80
        /*0b9c*/ 	.word	0x0000005c
        /*0ba0*/ 	.word	0x00000040
        /*0ba4*/ 	.short	0x010a
        /*0ba6*/ 	.byte	0xff
	.zero		1


	//   ....[167]....
        /*0ba8*/ 	.word	0x0000bad0
        /*0bac*/ 	.word	0x0000005c
        /*0bb0*/ 	.word	0x00000040
        /*0bb4*/ 	.short	0x010a
        /*0bb6*/ 	.byte	0xff
	.zero		1


	//   ....[168]....
        /*0bb8*/ 	.word	0x0000bb20
        /*0bbc*/ 	.word	0x0000005c
        /*0bc0*/ 	.word	0x00000040
        /*0bc4*/ 	.short	0x010a
        /*0bc6*/ 	.byte	0xff
	.zero		1


	//   ....[169]....
        /*0bc8*/ 	.word	0x0000bb70
        /*0bcc*/ 	.word	0x0000005c
        /*0bd0*/ 	.word	0x00000040
        /*0bd4*/ 	.short	0x010a
        /*0bd6*/ 	.byte	0xff
	.zero		1


	//----- nvinfo : EIATTR_NUM_MBARRIERS
	.align		4
.L_47:
        /*0bd8*/ 	.byte	0x03, 0x38
        /*0bda*/ 	.short	0x0022


	//----- nvinfo : EIATTR_EXIT_INSTR_OFFSETS
	.align		4
        /*0bdc*/ 	.byte	0x04, 0x1c
        /*0bde*/ 	.short	(.L_49 - .L_48)


	//   ....[0]....
.L_48:
        /*0be0*/ 	.word	0x000024f0


	//   ....[1]....
        /*0be4*/ 	.word	0x000029e0


	//   ....[2]....
        /*0be8*/ 	.word	0x00002a40


	//   ....[3]....
        /*0bec*/ 	.word	0x00003940


	//   ....[4]....
        /*0bf0*/ 	.word	0x00004f90


	//   ....[5]....
        /*0bf4*/ 	.word	0x00004fd0


	//   ....[6]....
        /*0bf8*/ 	.word	0x0000ac20


	//   ....[7]....
        /*0bfc*/ 	.word	0x0000aca0


	//   ....[8]....
        /*0c00*/ 	.word	0x0000acd0


	//   ....[9]....
        /*0c04*/ 	.word	0x0000ad40


	//----- nvinfo : EIATTR_MAX_THREADS
	.align		4
.L_49:
        /*0c08*/ 	.byte	0x04, 0x05
        /*0c0a*/ 	.short	(.L_51 - .L_50)
.L_50:
        /*0c0c*/ 	.word	0x00000100
        /*0c10*/ 	.word	0x00000001
        /*0c14*/ 	.word	0x00000001


	//----- nvinfo : EIATTR_CRS_STACK_SIZE
	.align		4
.L_51:
        /*0c18*/ 	.byte	0x04, 0x1e
        /*0c1a*/ 	.short	(.L_53 - .L_52)
.L_52:
        /*0c1c*/ 	.word	0x00000000


	//----- nvinfo : EIATTR_CBANK_PARAM_SIZE
	.align		4
.L_53:
        /*0c20*/ 	.byte	0x03, 0x19
        /*0c22*/ 	.short	0x0800


	//----- nvinfo : EIATTR_PARAM_CBANK
	.align		4
        /*0c24*/ 	.byte	0x04, 0x0a
        /*0c26*/ 	.short	(.L_55 - .L_54)
	.align		4
.L_54:
        /*0c28*/ 	.word	index@(.nv.constant0._ZN7cutlass13device_kernelINS_4gemm6kernel13GemmUniversalIN4cute5tupleIJiiiiEEENS1_10collective13CollectiveMmaINS1_35MainloopSm100TmaUmmaWarpSpecializedILi4ELi2ELi4ENS5_IJNS4_1CILi1EEESB_SB_EEEEENS5_IJNSA_ILi128EEESE_NSA_ILi32EEEEEENS_10tfloat32_tENS5_IJlSB_lEEESH_SI_NS4_8TiledMMAINS4_8MMA_AtomIJNS4_17SM100_MMA_TF32_SSISH_SH_fLi128ELi128ELNS4_4UMMA5MajorE0ELSN_0ELNSM_7ScaleInE0ELSO_0EEEEEENS4_6LayoutISC_NS5_IJNSA_ILi0EEESS_SS_EEEEENS5_IJNS4_10UnderscoreESV_SV_EEEEENS4_13SM90_TMA_LOADENS4_14ComposedLayoutINS4_7SwizzleILi3ELi4ELi3EEENS4_18smem_ptr_flag_bitsILi32EEENSR_INS5_IJNSA_ILi8EEESF_EEENS5_IJSF_SB_EEEEEEEvNS4_8identityESY_S18_vS19_EENS_8epilogue10collective18CollectiveEpilogueINS1B_23Sm100TmaWarpSpecializedILi4ELi2ELi16ELb1ELb0EEEJSG_NS5_IJNSR_ISE_SB_EENSR_INSA_ILi16EEESB_EEEEESH_SI_SH_SI_NS1B_6fusion15FusionCallbacksIS1F_NS1K_17LinearCombinationISH_fSH_fLNS_15FloatRoundStyleE2EEESG_S1J_JEEENS4_5SM1004TMEM4LOAD26SM100_TMEM_LOAD_32dp32b16xESY_NSZ_INS10_ILi2ELi4ELi3EEES13_NSR_INS5_IJS14_S1H_EEENS5_IJS1H_SB_EEEEEEENS4_39AutoVectorizingCopyWithAssumedAlignmentILi128EEENS4_14SM90_TMA_STOREES1Y_S20_S20_EEEvvEEEEvNT_6ParamsE)
        /*0c2c*/ 	.short	0x0380
        /*0c2e*/ 	.short	0x0800


	//----- nvinfo : EIATTR_SW_WAR
	.align		4
.L_55:
        /*0c30*/ 	.byte	0x04, 0x36
        /*0c32*/ 	.short	(.L_57 - .L_56)
.L_56:
        /*0c34*/ 	.word	0x00000008
.L_57:


//--------------------- .nv.callgraph             --------------------------
	.section	.nv.callgraph,"",@"SHT_CUDA_CALLGRAPH"
	.align	4
	.sectionentsize	8
	.align		4
        /*0000*/ 	.word	0x00000000
	.align		4
        /*0004*/ 	.word	0xffffffff
	.align		4
        /*0008*/ 	.word	index@(_ZN7cutlass13device_kernelINS_4gemm6kernel13GemmUniversalIN4cute5tupleIJiiiiEEENS1_10collective13CollectiveMmaINS1_35MainloopSm100TmaUmmaWarpSpecializedILi4ELi2ELi4ENS5_IJNS4_1CILi1EEESB_SB_EEEEENS5_IJNSA_ILi128EEESE_NSA_ILi32EEEEEENS_10tfloat32_tENS5_IJlSB_lEEESH_SI_NS4_8TiledMMAINS4_8MMA_AtomIJNS4_17SM100_MMA_TF32_SSISH_SH_fLi128ELi128ELNS4_4UMMA5MajorE0ELSN_0ELNSM_7ScaleInE0ELSO_0EEEEEENS4_6LayoutISC_NS5_IJNSA_ILi0EEESS_SS_EEEEENS5_IJNS4_10UnderscoreESV_SV_EEEEENS4_13SM90_TMA_LOADENS4_14ComposedLayoutINS4_7SwizzleILi3ELi4ELi3EEENS4_18smem_ptr_flag_bitsILi32EEENSR_INS5_IJNSA_ILi8EEESF_EEENS5_IJSF_SB_EEEEEEEvNS4_8identityESY_S18_vS19_EENS_8epilogue10collective18CollectiveEpilogueINS1B_23Sm100TmaWarpSpecializedILi4ELi2ELi16ELb1ELb0EEEJSG_NS5_IJNSR_ISE_SB_EENSR_INSA_ILi16EEESB_EEEEESH_SI_SH_SI_NS1B_6fusion15FusionCallbacksIS1F_NS1K_17LinearCombinationISH_fSH_fLNS_15FloatRoundStyleE2EEESG_S1J_JEEENS4_5SM1004TMEM4LOAD26SM100_TMEM_LOAD_32dp32b16xESY_NSZ_INS10_ILi2ELi4ELi3EEES13_NSR_INS5_IJS14_S1H_EEENS5_IJS1H_SB_EEEEEEENS4_39AutoVectorizingCopyWithAssumedAlignmentILi128EEENS4_14SM90_TMA_STOREES1Y_S20_S20_EEEvvEEEEvNT_6ParamsE)
	.align		4
        /*000c*/ 	.word	index@(__assertfail)
	.align		4
        /*0010*/ 	.word	0x00000000
	.align		4
        /*0014*/ 	.word	0xfffffffe
	.align		4
        /*0018*/ 	.word	0x00000000
	.align		4
        /*001c*/ 	.word	0xfffffffd
	.align		4
        /*0020*/ 	.word	0x00000000
	.align		4
        /*0024*/ 	.word	0xfffffffc


//--------------------- .nv.constant4             --------------------------
	.section	.nv.constant4,"a",@progbits
	.align	8
	.align		8
.nv.constant4:
        /*0000*/ 	.dword	__assertfail
	.align		8
        /*0008*/ 	.dword	__unnamed_1
	.align		8
        /*0010*/ 	.dword	__unnamed_2
	.align		8
        /*0018*/ 	.dword	_ZN40_INTERNAL_9451a23f_4_k_cu_d3d35ff1_226764cuda3std3__45__cpo5beginE
	.align		8
        /*0020*/ 	.dword	_ZN40_INTERNAL_9451a23f_4_k_cu_d3d35ff1_226764cuda3std3__45__cpo3endE
	.align		8
        /*0028*/ 	.dword	_ZN40_INTERNAL_9451a23f_4_k_cu_d3d35ff1_226764cuda3std3__45__cpo6cbeginE
	.align		8
        /*0030*/ 	.dword	_ZN40_INTERNAL_9451a23f_4_k_cu_d3d35ff1_226764cuda3std3__45__cpo4cendE
	.align		8
        /*0038*/ 	.dword	_ZN40_INTERNAL_9451a23f_4_k_cu_d3d35ff1_226764cuda3std3__442_GLOBAL__N__9451a23f_4_k_cu_d3d35ff1_226766ignoreE
	.align		8
        /*0040*/ 	.dword	_ZN40_INTERNAL_9451a23f_4_k_cu_d3d35ff1_226764cuda3std3__419piecewise_constructE
	.align		8
        /*0048*/ 	.dword	_ZN40_INTERNAL_9451a23f_4_k_cu_d3d35ff1_226764cuda3std3__48in_placeE
	.align		8
        /*0050*/ 	.dword	_ZN40_INTERNAL_9451a23f_4_k_cu_d3d35ff1_226764cuda3std6ranges3__45__cpo4swapE
	.align		8
        /*0058*/ 	.dword	_ZN40_INTERNAL_9451a23f_4_k_cu_d3d35ff1_226764cuda3std6ranges3__45__cpo9iter_moveE
	.align		8
        /*0060*/ 	.dword	_ZN40_INTERNAL_9451a23f_4_k_cu_d3d35ff1_226764cute7productE
	.align		8
        /*0068*/ 	.dword	_ZN40_INTERNAL_9451a23f_4_k_cu_d3d35ff1_226764cute1_E
	.align		8
        /*0070*/ 	.dword	$str$25
	.align		8
        /*0078*/ 	.dword	$str$26
	.align		8
        /*0080*/ 	.dword	$str$27
	.align		8
        /*0088*/ 	.dword	$str$28


//--------------------- .text._ZN7cutlass13device_kernelINS_4gemm6kernel13GemmUniversalIN4cute5tupleIJiiiiEEENS1_10collective13CollectiveMmaINS1_35MainloopSm100TmaUmmaWarpSpecializedILi4ELi2ELi4ENS5_IJNS4_1CILi1EEESB_SB_EEEEENS5_IJNSA_ILi128EEESE_NSA_ILi32EEEEEENS_10tfloat32_tENS5_IJlSB_lEEESH_SI_NS4_8TiledMMAINS4_8MMA_AtomIJNS4_17SM100_MMA_TF32_SSISH_SH_fLi128ELi128ELNS4_4UMMA5MajorE0ELSN_0ELNSM_7ScaleInE0ELSO_0EEEEEENS4_6LayoutISC_NS5_IJNSA_ILi0EEESS_SS_EEEEENS5_IJNS4_10UnderscoreESV_SV_EEEEENS4_13SM90_TMA_LOADENS4_14ComposedLayoutINS4_7SwizzleILi3ELi4ELi3EEENS4_18smem_ptr_flag_bitsILi32EEENSR_INS5_IJNSA_ILi8EEESF_EEENS5_IJSF_SB_EEEEEEEvNS4_8identityESY_S18_vS19_EENS_8epilogue10collective18CollectiveEpilogueINS1B_23Sm100TmaWarpSpecializedILi4ELi2ELi16ELb1ELb0EEEJSG_NS5_IJNSR_ISE_SB_EENSR_INSA_ILi16EEESB_EEEEESH_SI_SH_SI_NS1B_6fusion15FusionCallbacksIS1F_NS1K_17LinearCombinationISH_fSH_fLNS_15FloatRoundStyleE2EEESG_S1J_JEEENS4_5SM1004TMEM4LOAD26SM100_TMEM_LOAD_32dp32b16xESY_NSZ_INS10_ILi2ELi4ELi3EEES13_NSR_INS5_IJS14_S1H_EEENS5_IJS1H_SB_EEEEEEENS4_39AutoVectorizingCopyWithAssumedAlignmentILi128EEENS4_14SM90_TMA_STOREES1Y_S20_S20_EEEvvEEEEvNT_6ParamsE --------------------------
	.section	.text._ZN7cutlass13device_kernelINS_4gemm6kernel13GemmUniversalIN4cute5tupleIJiiiiEEENS1_10collective13CollectiveMmaINS1_35MainloopSm100TmaUmmaWarpSpecializedILi4ELi2ELi4ENS5_IJNS4_1CILi1EEESB_SB_EEEEENS5_IJNSA_ILi128EEESE_NSA_ILi32EEEEEENS_10tfloat32_tENS5_IJlSB_lEEESH_SI_NS4_8TiledMMAINS4_8MMA_AtomIJNS4_17SM100_MMA_TF32_SSISH_SH_fLi128ELi128ELNS4_4UMMA5MajorE0ELSN_0ELNSM_7ScaleInE0ELSO_0EEEEEENS4_6LayoutISC_NS5_IJNSA_ILi0EEESS_SS_EEEEENS5_IJNS4_10UnderscoreESV_SV_EEEEENS4_13SM90_TMA_LOADENS4_14ComposedLayoutINS4_7SwizzleILi3ELi4ELi3EEENS4_18smem_ptr_flag_bitsILi32EEENSR_INS5_IJNSA_ILi8EEESF_EEENS5_IJSF_SB_EEEEEEEvNS4_8identityESY_S18_vS19_EENS_8epilogue10collective18CollectiveEpilogueINS1B_23Sm100TmaWarpSpecializedILi4ELi2ELi16ELb1ELb0EEEJSG_NS5_IJNSR_ISE_SB_EENSR_INSA_ILi16EEESB_EEEEESH_SI_SH_SI_NS1B_6fusion15FusionCallbacksIS1F_NS1K_17LinearCombinationISH_fSH_fLNS_15FloatRoundStyleE2EEESG_S1J_JEEENS4_5SM1004TMEM4LOAD26SM100_TMEM_LOAD_32dp32b16xESY_NSZ_INS10_ILi2ELi4ELi3EEES13_NSR_INS5_IJS14_S1H_EEENS5_IJS1H_SB_EEEEEEENS4_39AutoVectorizingCopyWithAssumedAlignmentILi128EEENS4_14SM90_TMA_STOREES1Y_S20_S20_EEEvvEEEEvNT_6ParamsE,"ax",@progbits
	.align	128
.text._ZN7cutlass13device_kernelINS_4gemm6kernel13GemmUniversalIN4cute5tupleIJiiiiEEENS1_10collective13CollectiveMmaINS1_35MainloopSm100TmaUmmaWarpSpecializedILi4ELi2ELi4ENS5_IJNS4_1CILi1EEESB_SB_EEEEENS5_IJNSA_ILi128EEESE_NSA_ILi32EEEEEENS_10tfloat32_tENS5_IJlSB_lEEESH_SI_NS4_8TiledMMAINS4_8MMA_AtomIJNS4_17SM100_MMA_TF32_SSISH_SH_fLi128ELi128ELNS4_4UMMA5MajorE0ELSN_0ELNSM_7ScaleInE0ELSO_0EEEEEENS4_6LayoutISC_NS5_IJNSA_ILi0EEESS_SS_EEEEENS5_IJNS4_10UnderscoreESV_SV_EEEEENS4_13SM90_TMA_LOADENS4_14ComposedLayoutINS4_7SwizzleILi3ELi4ELi3EEENS4_18smem_ptr_flag_bitsILi32EEENSR_INS5_IJNSA_ILi8EEESF_EEENS5_IJSF_SB_EEEEEEEvNS4_8identityESY_S18_vS19_EENS_8epilogue10collective18CollectiveEpilogueINS1B_23Sm100TmaWarpSpecializedILi4ELi2ELi16ELb1ELb0EEEJSG_NS5_IJNSR_ISE_SB_EENSR_INSA_ILi16EEESB_EEEEESH_SI_SH_SI_NS1B_6fusion15FusionCallbacksIS1F_NS1K_17LinearCombinationISH_fSH_fLNS_15FloatRoundStyleE2EEESG_S1J_JEEENS4_5SM1004TMEM4LOAD26SM100_TMEM_LOAD_32dp32b16xESY_NSZ_INS10_ILi2ELi4ELi3EEES13_NSR_INS5_IJS14_S1H_EEENS5_IJS1H_SB_EEEEEEENS4_39AutoVectorizingCopyWithAssumedAlignmentILi128EEENS4_14SM90_TMA_STOREES1Y_S20_S20_EEEvvEEEEvNT_6ParamsE:
        .type           _ZN7cutlass13device_kernelINS_4gemm6kernel13GemmUniversalIN4cute5tupleIJiiiiEEENS1_10collective13CollectiveMmaINS1_35MainloopSm100TmaUmmaWarpSpecializedILi4ELi2ELi4ENS5_IJNS4_1CILi1EEESB_SB_EEEEENS5_IJNSA_ILi128EEESE_NSA_ILi32EEEEEENS_10tfloat32_tENS5_IJlSB_lEEESH_SI_NS4_8TiledMMAINS4_8MMA_AtomIJNS4_17SM100_MMA_TF32_SSISH_SH_fLi128ELi128ELNS4_4UMMA5MajorE0ELSN_0ELNSM_7ScaleInE0ELSO_0EEEEEENS4_6LayoutISC_NS5_IJNSA_ILi0EEESS_SS_EEEEENS5_IJNS4_10UnderscoreESV_SV_EEEEENS4_13SM90_TMA_LOADENS4_14ComposedLayoutINS4_7SwizzleILi3ELi4ELi3EEENS4_18smem_ptr_flag_bitsILi32EEENSR_INS5_IJNSA_ILi8EEESF_EEENS5_IJSF_SB_EEEEEEEvNS4_8identityESY_S18_vS19_EENS_8epilogue10collective18CollectiveEpilogueINS1B_23Sm100TmaWarpSpecializedILi4ELi2ELi16ELb1ELb0EEEJSG_NS5_IJNSR_ISE_SB_EENSR_INSA_ILi16EEESB_EEEEESH_SI_SH_SI_NS1B_6fusion15FusionCallbacksIS1F_NS1K_17LinearCombinationISH_fSH_fLNS_15FloatRoundStyleE2EEESG_S1J_JEEENS4_5SM1004TMEM4LOAD26SM100_TMEM_LOAD_32dp32b16xESY_NSZ_INS10_ILi2ELi4ELi3EEES13_NSR_INS5_IJS14_S1H_EEENS5_IJS1H_SB_EEEEEEENS4_39AutoVectorizingCopyWithAssumedAlignmentILi128EEENS4_14SM90_TMA_STOREES1Y_S20_S20_EEEvvEEEEvNT_6ParamsE,@function
        .size           _ZN7cutlass13device_kernelINS_4gemm6kernel13GemmUniversalIN4cute5tupleIJiiiiEEENS1_10collective13CollectiveMmaINS1_35MainloopSm100TmaUmmaWarpSpecializedILi4ELi2ELi4ENS5_IJNS4_1CILi1EEESB_SB_EEEEENS5_IJNSA_ILi128EEESE_NSA_ILi32EEEEEENS_10tfloat32_tENS5_IJlSB_lEEESH_SI_NS4_8TiledMMAINS4_8MMA_AtomIJNS4_17SM100_MMA_TF32_SSISH_SH_fLi128ELi128ELNS4_4UMMA5MajorE0ELSN_0ELNSM_7ScaleInE0ELSO_0EEEEEENS4_6LayoutISC_NS5_IJNSA_ILi0EEESS_SS_EEEEENS5_IJNS4_10UnderscoreESV_SV_EEEEENS4_13SM90_TMA_LOADENS4_14ComposedLayoutINS4_7SwizzleILi3ELi4ELi3EEENS4_18smem_ptr_flag_bitsILi32EEENSR_INS5_IJNSA_ILi8EEESF_EEENS5_IJSF_SB_EEEEEEEvNS4_8identityESY_S18_vS19_EENS_8epilogue10collective18CollectiveEpilogueINS1B_23Sm100TmaWarpSpecializedILi4ELi2ELi16ELb1ELb0EEEJSG_NS5_IJNSR_ISE_SB_EENSR_INSA_ILi16EEESB_EEEEESH_SI_SH_SI_NS1B_6fusion15FusionCallbacksIS1F_NS1K_17LinearCombinationISH_fSH_fLNS_15FloatRoundStyleE2EEESG_S1J_JEEENS4_5SM1004TMEM4LOAD26SM100_TMEM_LOAD_32dp32b16xESY_NSZ_INS10_ILi2ELi4ELi3EEES13_NSR_INS5_IJS14_S1H_EEENS5_IJS1H_SB_EEEEEEENS4_39AutoVectorizingCopyWithAssumedAlignmentILi128EEENS4_14SM90_TMA_STOREES1Y_S20_S20_EEEvvEEEEvNT_6ParamsE,(.L_x_220 - _ZN7cutlass13device_kernelINS_4gemm6kernel13GemmUniversalIN4cute5tupleIJiiiiEEENS1_10collective13CollectiveMmaINS1_35MainloopSm100TmaUmmaWarpSpecializedILi4ELi2ELi4ENS5_IJNS4_1CILi1EEESB_SB_EEEEENS5_IJNSA_ILi128EEESE_NSA_ILi32EEEEEENS_10tfloat32_tENS5_IJlSB_lEEESH_SI_NS4_8TiledMMAINS4_8MMA_AtomIJNS4_17SM100_MMA_TF32_SSISH_SH_fLi128ELi128ELNS4_4UMMA5MajorE0ELSN_0ELNSM_7ScaleInE0ELSO_0EEEEEENS4_6LayoutISC_NS5_IJNSA_ILi0EEESS_SS_EEEEENS5_IJNS4_10UnderscoreESV_SV_EEEEENS4_13SM90_TMA_LOADENS4_14ComposedLayoutINS4_7SwizzleILi3ELi4ELi3EEENS4_18smem_ptr_flag_bitsILi32EEENSR_INS5_IJNSA_ILi8EEESF_EEENS5_IJSF_SB_EEEEEEEvNS4_8identityESY_S18_vS19_EENS_8epilogue10collective18CollectiveEpilogueINS1B_23Sm100TmaWarpSpecializedILi4ELi2ELi16ELb1ELb0EEEJSG_NS5_IJNSR_ISE_SB_EENSR_INSA_ILi16EEESB_EEEEESH_SI_SH_SI_NS1B_6fusion15FusionCallbacksIS1F_NS1K_17LinearCombinationISH_fSH_fLNS_15FloatRoundStyleE2EEESG_S1J_JEEENS4_5SM1004TMEM4LOAD26SM100_TMEM_LOAD_32dp32b16xESY_NSZ_INS10_ILi2ELi4ELi3EEES13_NSR_INS5_IJS14_S1H_EEENS5_IJS1H_SB_EEEEEEENS4_39AutoVectorizingCopyWithAssumedAlignmentILi128EEENS4_14SM90_TMA_STOREES1Y_S20_S20_EEEvvEEEEvNT_6ParamsE)
        .other          _ZN7cutlass13device_kernelINS_4gemm6kernel13GemmUniversalIN4cute5tupleIJiiiiEEENS1_10collective13CollectiveMmaINS1_35MainloopSm100TmaUmmaWarpSpecializedILi4ELi2ELi4ENS5_IJNS4_1CILi1EEESB_SB_EEEEENS5_IJNSA_ILi128EEESE_NSA_ILi32EEEEEENS_10tfloat32_tENS5_IJlSB_lEEESH_SI_NS4_8TiledMMAINS4_8MMA_AtomIJNS4_17SM100_MMA_TF32_SSISH_SH_fLi128ELi128ELNS4_4UMMA5MajorE0ELSN_0ELNSM_7ScaleInE0ELSO_0EEEEEENS4_6LayoutISC_NS5_IJNSA_ILi0EEESS_SS_EEEEENS5_IJNS4_10UnderscoreESV_SV_EEEEENS4_13SM90_TMA_LOADENS4_14ComposedLayoutINS4_7SwizzleILi3ELi4ELi3EEENS4_18smem_ptr_flag_bitsILi32EEENSR_INS5_IJNSA_ILi8EEESF_EEENS5_IJSF_SB_EEEEEEEvNS4_8identityESY_S18_vS19_EENS_8epilogue10collective18CollectiveEpilogueINS1B_23Sm100TmaWarpSpecializedILi4ELi2ELi16ELb1ELb0EEEJSG_NS5_IJNSR_ISE_SB_EENSR_INSA_ILi16EEESB_EEEEESH_SI_SH_SI_NS1B_6fusion15FusionCallbacksIS1F_NS1K_17LinearCombinationISH_fSH_fLNS_15FloatRoundStyleE2EEESG_S1J_JEEENS4_5SM1004TMEM4LOAD26SM100_TMEM_LOAD_32dp32b16xESY_NSZ_INS10_ILi2ELi4ELi3EEES13_NSR_INS5_IJS14_S1H_EEENS5_IJS1H_SB_EEEEEEENS4_39AutoVectorizingCopyWithAssumedAlignmentILi128EEENS4_14SM90_TMA_STOREES1Y_S20_S20_EEEvvEEEEvNT_6ParamsE,@"STO_CUDA_ENTRY STV_DEFAULT"
_ZN7cutlass13device_kernelINS_4gemm6kernel13GemmUniversalIN4cute5tupleIJiiiiEEENS1_10collective13CollectiveMmaINS1_35MainloopSm100TmaUmmaWarpSpecializedILi4ELi2ELi4ENS5_IJNS4_1CILi1EEESB_SB_EEEEENS5_IJNSA_ILi128EEESE_NSA_ILi32EEEEEENS_10tfloat32_tENS5_IJlSB_lEEESH_SI_NS4_8TiledMMAINS4_8MMA_AtomIJNS4_17SM100_MMA_TF32_SSISH_SH_fLi128ELi128ELNS4_4UMMA5MajorE0ELSN_0ELNSM_7ScaleInE0ELSO_0EEEEEENS4_6LayoutISC_NS5_IJNSA_ILi0EEESS_SS_EEEEENS5_IJNS4_10UnderscoreESV_SV_EEEEENS4_13SM90_TMA_LOADENS4_14ComposedLayoutINS4_7SwizzleILi3ELi4ELi3EEENS4_18smem_ptr_flag_bitsILi32EEENSR_INS5_IJNSA_ILi8EEESF_EEENS5_IJSF_SB_EEEEEEEvNS4_8identityESY_S18_vS19_EENS_8epilogue10collective18CollectiveEpilogueINS1B_23Sm100TmaWarpSpecializedILi4ELi2ELi16ELb1ELb0EEEJSG_NS5_IJNSR_ISE_SB_EENSR_INSA_ILi16EEESB_EEEEESH_SI_SH_SI_NS1B_6fusion15FusionCallbacksIS1F_NS1K_17LinearCombinationISH_fSH_fLNS_15FloatRoundStyleE2EEESG_S1J_JEEENS4_5SM1004TMEM4LOAD26SM100_TMEM_LOAD_32dp32b16xESY_NSZ_INS10_ILi2ELi4ELi3EEES13_NSR_INS5_IJS14_S1H_EEENS5_IJS1H_SB_EEEEEEENS4_39AutoVectorizingCopyWithAssumedAlignmentILi128EEENS4_14SM90_TMA_STOREES1Y_S20_S20_EEEvvEEEEvNT_6ParamsE:
[----:B------:R-:W1:Y:S01]  /*0000*/  LDC R1, c[0x0][0x37c] ;  /* 0x0000df00ff017b82 */ /* 0x000e620000000800 */
[----:B------:R-:W2:Y:S01]  /*0010*/  S2R R80, SR_TID.X ;  /* 0x0000000000507919 */ /* 0x000ea20000002100 */
[----:B------:R-:W3:Y:S01]  /*0020*/  LDCU.64 UR4, c[0x0][0x890] ;  /* 0x00011200ff0477ac */ /* 0x000ee20008000a00 */
[----:B------:R-:W-:Y:S02]  /*0030*/  PRMT R67, RZ, 0x7610, R67 ;  /* 0x00007610ff437816 */ /* 0x000fe40000000043 */
[----:B------:R-:W-:Y:S01]  /*0040*/  ELECT P5, URZ, PT ;  /* 0x0000000000ff782f */ /* 0x000fe200038a0000 */
[----:B------:R-:W4:Y:S01]  /*0050*/  LDCU.64 UR46, c[0x0][0x358] ;  /* 0x00006b00ff2e77ac */ /* 0x000f220008000a00 */
[----:B---3--:R-:W-:-:S04]  /*0060*/  UISETP.NE.U32.AND UP0, UPT, UR4, URZ, UPT ;  /* 0x000000ff0400728c */ /* 0x008fc8000bf05070 */
[----:B------:R-:W-:Y:S01]  /*0070*/  UISETP.NE.AND.EX UP0, UPT, UR5, URZ, UPT, UP0 ;  /* 0x000000ff0500728c */ /* 0x000fe2000bf05300 */
[----:B--2---:R-:W-:-:S05]  /*0080*/  SHF.R.U32.HI R72, RZ, 0x5, R80 ;  /* 0x00000005ff487819 */ /* 0x004fca0000011650 */
[----:B------:R-:W2:Y:S02]  /*0090*/  SHFL.IDX PT, R0, R72, RZ, 0x1f ;  /* 0x00001fff48007589 */ /* 0x000ea400000e0000 */
[----:B--2---:R-:W-:Y:S01]  /*00a0*/  R2UR UR8, R0 ;  /* 0x00000000000872ca */ /* 0x004fe200000e0000 */
[----:B-1--4-:R-:W-:-:S14]  /*00b0*/  BRA.U UP0, `(.L_x_0) ;  /* 0x00000001002c7547 */ /* 0x012fdc000b800000 */
[----:B------:R-:W1:Y:S02]  /*00c0*/  LDCU.64 UR6, c[0x0][0x888] ;  /* 0x00011100ff0677ac */ /* 0x000e640008000a00 */
[----:B-1----:R-:W-:-:S04]  /*00d0*/  UISETP.NE.U32.AND UP0, UPT, UR6, URZ, UPT ;  /* 0x000000ff0600728c */ /* 0x002fc8000bf05070 */
[----:B------:R-:W-:-:S09]  /*00e0*/  UISETP.NE.AND.EX UP0, UPT, UR7, URZ, UPT, UP0 ;  /* 0x000000ff0700728c */ /* 0x000fd2000bf05300 */
[----:B------:R-:W-:Y:S05]  /*00f0*/  BRA.U !UP0, `(.L_x_1) ;  /* 0x0000000108107547 */ /* 0x000fea000b800000 */
[----:B------:R-:W1:Y:S02]  /*0100*/  LDC.64 R2, c[0x0][0x888] ;  /* 0x00022200ff027b82 */ /* 0x000e640000000a00 */
[----:B-1----:R1:W5:Y:S01]  /*0110*/  LDG.E R35, desc[UR46][R2.64] ;  /* 0x0000002e02237981 */ /* 0x002362000c1e1900 */
[----:B------:R-:W-:Y:S01]  /*0120*/  HFMA2 R67, -RZ, RZ, 0, 5.9604644775390625e-08 ;  /* 0x00000001ff437431 */ /* 0x000fe200000001ff */
[----:B------:R-:W-:Y:S05]  /*0130*/  BRA `(.L_x_0) ;  /* 0x00000000000c7947 */ /* 0x000fea0003800000 */
.L_x_1:
[----:B------:R-:W1:Y:S01]  /*0140*/  LDCU UR6, c[0x0][0x880] ;  /* 0x00011000ff0677ac */ /* 0x000e620008000800 */
[----:B------:R-:W-:Y:S01]  /*0150*/  HFMA2 R67, -RZ, RZ, 0, 5.9604644775390625e-08 ;  /* 0x00000001ff437431 */ /* 0x000fe200000001ff */
[----:B-1----:R-:W-:-:S07]  /*0160*/  MOV R35, UR6 ;  /* 0x0000000600237c02 */ /* 0x002fce0008000f00 */
.L_x_0:
[----:B------:R-:W2:Y:S02]  /*0170*/  LDCU.64 UR6, c[0x0][0x8b0] ;  /* 0x00011600ff0677ac */ /* 0x000ea40008000a00 */
[----:B--2---:R-:W-:-:S04]  /*0180*/  UISETP.NE.U32.AND UP0, UPT, UR6, URZ, UPT ;  /* 0x000000ff0600728c */ /* 0x004fc8000bf05070 */
[----:B------:R-:W-:-:S09]  /*0190*/  UISETP.NE.AND.EX UP0, UPT, UR7, URZ, UPT, UP0 ;  /* 0x000000ff0700728c */ /* 0x000fd2000bf05300 */
[----:B------:R-:W-:Y:S05]  /*01a0*/  BRA.U UP0, `(.L_x_2) ;  /* 0x0000000100247547 */ /* 0x000fea000b800000 */
[----:B------:R-:W2:Y:S02]  /*01b0*/  LDCU.64 UR6, c[0x0][0x8a8] ;  /* 0x00011500ff0677ac */ /* 0x000ea40008000a00 */
[----:B--2---:R-:W-:-:S04]  /*01c0*/  UISETP.NE.U32.AND UP0, UPT, UR6, URZ, UPT ;  /* 0x000000ff0600728c */ /* 0x004fc8000bf05070 */
[----:B------:R-:W-:-:S09]  /*01d0*/  UISETP.NE.AND.EX UP0, UPT, UR7, URZ, UPT, UP0 ;  /* 0x000000ff0700728c */ /* 0x000fd2000bf05300 */
[----:B------:R-:W-:Y:S05]  /*01e0*/  BRA.U !UP0, `(.L_x_3) ;  /* 0x00000001080c7547 */ /* 0x000fea000b800000 */
[----:B------:R-:W2:Y:S02]  /*01f0*/  LDC.64 R32, c[0x0][0x8a8] ;  /* 0x00022a00ff207b82 */ /* 0x000ea40000000a00 */
[----:B--2---:R2:W5:Y:S01]  /*0200*/  LDG.E R32, desc[UR46][R32.64] ;  /* 0x0000002e20207981 */ /* 0x004562000c1e1900 */
[----:B------:R-:W-:Y:S05]  /*0210*/  BRA `(.L_x_2) ;  /* 0x0000000000087947 */ /* 0x000fea0003800000 */
.L_x_3:
[----:B------:R-:W2:Y:S02]  /*0220*/  LDCU UR6, c[0x0][0x8a0] ;  /* 0x00011400ff0677ac */ /* 0x000ea40008000800 */
[----:B--2---:R-:W-:Y:S02]  /*0230*/  MOV R32, UR6 ;  /* 0x0000000600207c02 */ /* 0x004fe40008000f00 */
.L_x_2:
[----:B------:R-:W-:Y:S01]  /*0240*/  IMAD.U32 R0, RZ, RZ, UR8 ;  /* 0x00000008ff007e24 */ /* 0x000fe2000f8e00ff */
[----:B------:R-:W-:Y:S04]  /*0250*/  BSSY.RECONVERGENT B0, `(.L_x_4) ;  /* 0x000000c000007945 */ /* 0x000fe80003800200 */
[C---:B------:R-:W-:Y:S02]  /*0260*/  ISETP.NE.OR P1, PT, R0.reuse, 0x1, !P5 ;  /* 0x000000010000780c */ /* 0x040fe40006f25670 */
[----:B------:R-:W-:-:S11]  /*0270*/  ISETP.NE.OR P0, PT, R0, 0x3, !P5 ;  /* 0x000000030000780c */ /* 0x000fd60006f05670 */
[----:B------:R-:W-:Y:S05]  /*0280*/  @P1 BRA `(.L_x_5) ;  /* 0x0000000000201947 */ /* 0x000fea0003800000 */
[----:B------:R-:W3:Y:S02]  /*0290*/  LDCU.64 UR6, c[0x0][0x348] ;  /* 0x00006900ff0677ac */ /* 0x000ee40008000a00 */
[----:B---3--:R-:W-:Y:S02]  /*02a0*/  UIADD3 UR10, UP1, UPT, UR6, 0x80, URZ ;  /* 0x00000080060a7890 */ /* 0x008fe4000ff3e0ff */
[----:B------:R-:W-:Y:S02]  /*02b0*/  UIADD3 UR6, UP0, UPT, UR6, 0x180, URZ ;  /* 0x0000018006067890 */ /* 0x000fe4000ff1e0ff */
[----:B------:R-:W-:Y:S02]  /*02c0*/  UIADD3.X UR11, UPT, UPT, URZ, UR7, URZ, UP1, !UPT ;  /* 0x00000007ff0b7290 */ /* 0x000fe40008ffe4ff */
[----:B------:R-:W-:-:S07]  /*02d0*/  UIADD3.X UR7, UPT, UPT, URZ, UR7, URZ, UP0, !UPT ;  /* 0x00000007ff077290 */ /* 0x000fce00087fe4ff */
[----:B------:R3:W-:Y:S02]  /*02e0*/  UTMACCTL.PF [UR10] ;  /* 0x000000000a0079b9 */ /* 0x0007e40008040000 */
[----:B------:R3:W-:Y:S02]  /*02f0*/  UTMACCTL.PF [UR6] ;  /* 0x00000000060079b9 */ /* 0x0007e40008040000 */
[----:B---3--:R-:W-:Y:S01]  /*0300*/  NOP ;  /* 0x0000000000007918 */ /* 0x008fe20000000000 */
.L_x_5:
[----:B------:R-:W-:Y:S05]  /*0310*/  BSYNC.RECONVERGENT B0 ;  /* 0x0000000000007941 */ /* 0x000fea0003800200 */
.L_x_4:
[----:B------:R-:W-:Y:S04]  /*0320*/  BSSY.RECONVERGENT B0, `(.L_x_6) ;  /* 0x000000a000007945 */ /* 0x000fe80003800200 */
        /* <DEDUP_REMOVED lines=9> */
.L_x_7:
[----:B------:R-:W-:Y:S05]  /*03c0*/  BSYNC.RECONVERGENT B0 ;  /* 0x0000000000007941 */ /* 0x000fea0003800200 */
.L_x_6:
[----:B------:R-:W3:Y:S01]  /*03d0*/  LDCU.64 UR6, c[0x0][0x888] ;  /* 0x00011100ff0677ac */ /* 0x000ee20008000a00 */
[----:B------:R-:W-:Y:S02]  /*03e0*/  UISETP.EQ.U32.AND UP1, UPT, UR4, URZ, UPT ;  /* 0x000000ff0400728c */ /* 0x000fe4000bf22070 */
[----:B------:R-:W-:Y:S02]  /*03f0*/  UPLOP3.LUT UP2, UPT, UPT, UPT, UPT, 0x80, 0x8 ;  /* 0x000000000008789c */ /* 0x000fe40003f4f070 */
[----:B---3--:R-:W-:-:S04]  /*0400*/  UISETP.NE.U32.AND UP0, UPT, UR6, URZ, UPT ;  /* 0x000000ff0600728c */ /* 0x008fc8000bf05070 */
[----:B------:R-:W-:-:S04]  /*0410*/  UISETP.NE.AND.EX UP0, UPT, UR7, URZ, UPT, UP0 ;  /* 0x000000ff0700728c */ /* 0x000fc8000bf05300 */
[----:B------:R-:W-:-:S04]  /*0420*/  UISETP.EQ.OR.EX UP3, UPT, UR5, URZ, !UP0, UP1 ;  /* 0x000000ff0500728c */ /* 0x000fc8000c762710 */
[----:B------:R-:W-:-:S05]  /*0430*/  UP2UR UR50, UPR, URZ, 0x8 ;  /* 0x00000008ff327883 */ /* 0x000fca0008000000 */
[----:B------:R-:W-:Y:S07]  /*0440*/  BRA.U !UP3, `(.L_x_8) ;  /* 0x000000010b207547 */ /* 0x000fee000b800000 */
[----:B------:R-:W-:Y:S01]  /*0450*/  UISETP.NE.U32.AND UP2, UPT, UR4, URZ, UPT ;  /* 0x000000ff0400728c */ /* 0x000fe2000bf45070 */
[----:B-----5:R-:W-:Y:S01]  /*0460*/  FSETP.NEU.AND P0, PT, R35, RZ, PT ;  /* 0x000000ff2300720b */ /* 0x020fe20003f0d000 */
[----:B------:R-:W-:Y:S02]  /*0470*/  USEL UR4, URZ, 0xffffffff, UP0 ;  /* 0xffffffffff047887 */ /* 0x000fe40008000000 */
[----:B------:R-:W-:-:S10]  /*0480*/  UISETP.NE.AND.EX UP2, UPT, UR5, URZ, UPT, UP2 ;  /* 0x000000ff0500728c */ /* 0x000fd4000bf45320 */
[----:B------:R-:W-:Y:S01]  /*0490*/  VOTEU.ANY UP1, P0 ;  /* 0x0000000000ff7886 */ /* 0x000fe20000020100 */
[----:B------:R-:W-:-:S04]  /*04a0*/  @!UP2 USEL UR4, URZ, 0xffffffff, UP1 ;  /* 0xffffffffff04a887 */ /* 0x000fc80008800000 */
[----:B------:R-:W-:-:S04]  /*04b0*/  ULOP3.LUT UR4, UR4, 0x1, URZ, 0xc0, !UPT ;  /* 0x0000000104047892 */ /* 0x000fc8000f8ec0ff */
[----:B------:R-:W-:-:S11]  /*04c0*/  UISETP.NE.U32.AND UP2, UPT, UR4, 0x1, UPT ;  /* 0x000000010400788c */ /* 0x000fd6000bf45070 */
.L_x_8:
[----:B-1----:R-:W1:Y:S01]  /*04d0*/  SHFL.IDX PT, R2, R72, RZ, 0x1f ;  /* 0x00001fff48027589 */ /* 0x002e6200000e0000 */
[----:B------:R-:W-:-:S04]  /*04e0*/  UISETP.NE.AND UP1, UPT, UR8, 0x2, UPT ;  /* 0x000000020800788c */ /* 0x000fc8000bf25270 */
[----:B------:R-:W-:Y:S01]  /*04f0*/  USEL UR6, URZ, 0x1, UP1 ;  /* 0x00000001ff067887 */ /* 0x000fe20008800000 */
[----:B-1----:R-:W-:-:S13]  /*0500*/  ISETP.NE.AND P0, PT, R2, RZ, PT ;  /* 0x000000ff0200720c */ /* 0x002fda0003f05270 */
[----:B------:R-:W-:Y:S05]  /*0510*/  @P0 BRA `(.L_x_9) ;  /* 0x0000000000480947 */ /* 0x000fea0003800000 */
[----:B------:R-:W1:Y:S01]  /*0520*/  S2UR UR5, SR_CgaCtaId ;  /* 0x00000000000579c3 */ /* 0x000e620000008800 */
[----:B------:R-:W-:Y:S01]  /*0530*/  UMOV UR7, 0x400 ;  /* 0x0000040000077882 */ /* 0x000fe20000000000 */
[----:B------:R-:W-:Y:S01]  /*0540*/  UMOV UR4, 0x1 ;  /* 0x0000000100047882 */ /* 0x000fe20000000000 */
[----:B------:R-:W-:Y:S01]  /*0550*/  ELECT P0, URZ, PT ;  /* 0x0000000000ff782f */ /* 0x000fe20003800000 */
[----:B------:R-:W-:-:S04]  /*0560*/  UIADD3 UR10, UPT, UPT, -UR4, 0x100000, URZ ;  /* 0x00100000040a7890 */ /* 0x000fc8000fffe1ff */
[----:B------:R-:W-:Y:S02]  /*0570*/  USHF.L.U32 UR11, UR10, 0xb, URZ ;  /* 0x0000000b0a0b7899 */ /* 0x000fe400080006ff */
[----:B------:R-:W-:Y:S02]  /*0580*/  USHF.L.U32 UR10, UR10, 0x1, URZ ;  /* 0x000000010a0a7899 */ /* 0x000fe400080006ff */
[----:B-1----:R-:W-:Y:S01]  /*0590*/  ULEA UR5, UR5, UR7, 0x18 ;  /* 0x0000000705057291 */ /* 0x002fe2000f8ec0ff */
[----:B------:R-:W1:Y:S11]  /*05a0*/  FENCE.VIEW.ASYNC.S ;  /* 0x00000000000073c6 */ /* 0x000e760000000000 */
[----:B-1----:R1:W3:Y:S01]  /*05b0*/  SYNCS.EXCH.64 URZ, [UR5], UR10 ;  /* 0x0000000a05ff75b2 */ /* 0x0022e20008000100 */
[----:B------:R1:W4:Y:S01]  /*05c0*/  SYNCS.EXCH.64 URZ, [UR5+0x20], UR10 ;  /* 0x0000200a05ff75b2 */ /* 0x0003220008000100 */
[----:B------:R1:W1:Y:S01]  /*05d0*/  SYNCS.EXCH.64 URZ, [UR5+0x8], UR10 ;  /* 0x0000080a05ff75b2 */ /* 0x0002620008000100 */
[----:B------:R1:W1:Y:S01]  /*05e0*/  SYNCS.EXCH.64 URZ, [UR5+0x28], UR10 ;  /* 0x0000280a05ff75b2 */ /* 0x0002620008000100 */
[----:B------:R1:W1:Y:S01]  /*05f0*/  SYNCS.EXCH.64 URZ, [UR5+0x10], UR10 ;  /* 0x0000100a05ff75b2 */ /* 0x0002620008000100 */
[----:B------:R1:W1:Y:S01]  /*0600*/  SYNCS.EXCH.64 URZ, [UR5+0x30], UR10 ;  /* 0x0000300a05ff75b2 */ /* 0x0002620008000100 */
[----:B------:R1:W1:Y:S01]  /*0610*/  SYNCS.EXCH.64 URZ, [UR5+0x18], UR10 ;  /* 0x0000180a05ff75b2 */ /* 0x0002620008000100 */
[----:B------:R1:W1:Y:S01]  /*0620*/  SYNCS.EXCH.64 URZ, [UR5+0x38], UR10 ;  /* 0x0000380a05ff75b2 */ /* 0x0002620008000100 */
[----:B------:R-:W-:Y:S01]  /*0630*/  NOP ;  /* 0x0000000000007918 */ /* 0x000fe20000000000 */
.L_x_9:
[----:B------:R-:W2:Y:S01]  /*0640*/  SHFL.IDX PT, R2, R72, RZ, 0x1f ;  /* 0x00001fff48027589 */ /* 0x000ea200000e0000 */
[----:B------:R-:W-:Y:S01]  /*0650*/  NOP ;  /* 0x0000000000007918 */ /* 0x000fe20000000000 */
[----:B--2---:R-:W-:-:S13]  /*0660*/  ISETP.NE.AND P0, PT, R2, 0x1, PT ;  /* 0x000000010200780c */ /* 0x004fda0003f05270 */
[----:B------:R-:W-:Y:S05]  /*0670*/  @P0 BRA `(.L_x_10) ;  /* 0x0000000000580947 */ /* 0x000fea0003800000 */
[----:B------:R-:W2:Y:S01]  /*0680*/  S2UR UR7, SR_CgaCtaId ;  /* 0x00000000000779c3 */ /* 0x000ea20000008800 */
[----:B------:R-:W-:Y:S01]  /*0690*/  UMOV UR9, 0x400 ;  /* 0x0000040000097882 */ /* 0x000fe20000000000 */
[----:B-1----:R-:W-:Y:S01]  /*06a0*/  UMOV UR5, 0x20 ;  /* 0x0000002000057882 */ /* 0x002fe20000000000 */
[----:B------:R-:W-:Y:S01]  /*06b0*/  UMOV UR4, 0x80 ;  /* 0x0000008000047882 */ /* 0x000fe20000000000 */
[----:B------:R-:W-:-:S04]  /*06c0*/  UIADD3 UR10, UPT, UPT, -UR5, 0x100000, URZ ;  /* 0x00100000050a7890 */ /* 0x000fc8000fffe1ff */
[----:B------:R-:W-:Y:S02]  /*06d0*/  USHF.L.U32 UR11, UR10, 0xb, URZ ;  /* 0x0000000b0a0b7899 */ /* 0x000fe400080006ff */
[----:B------:R-:W-:Y:S02]  /*06e0*/  USHF.L.U32 UR10, UR10, 0x1, URZ ;  /* 0x000000010a0a7899 */ /* 0x000fe400080006ff */
[----:B------:R-:W-:-:S04]  /*06f0*/  UIADD3 UR4, UPT, UPT, -UR4, 0x100000, URZ ;  /* 0x0010000004047890 */ /* 0x000fc8000fffe1ff */
[----:B------:R-:W-:Y:S02]  /*0700*/  USHF.L.U32 UR5, UR4, 0xb, URZ ;  /* 0x0000000b04057899 */ /* 0x000fe400080006ff */
[----:B------:R-:W-:Y:S01]  /*0710*/  USHF.L.U32 UR4, UR4, 0x1, URZ ;  /* 0x0000000104047899 */ /* 0x000fe200080006ff */
[----:B------:R-:W-:Y:S01]  /*0720*/  ELECT P0, URZ, PT ;  /* 0x0000000000ff782f */ /* 0x000fe20003800000 */
[----:B--2---:R-:W-:Y:S01]  /*0730*/  ULEA UR7, UR7, UR9, 0x18 ;  /* 0x0000000907077291 */ /* 0x004fe2000f8ec0ff */
[----:B------:R-:W1:Y:S11]  /*0740*/  FENCE.VIEW.ASYNC.S ;  /* 0x00000000000073c6 */ /* 0x000e760000000000 */
[----:B-1----:R2:W1:Y:S01]  /*0750*/  SYNCS.EXCH.64 URZ, [UR7+0x40], UR10 ;  /* 0x0000400a07ff75b2 */ /* 0x0024620008000100 */
[----:B------:R2:W1:Y:S01]  /*0760*/  SYNCS.EXCH.64 URZ, [UR7+0x60], UR4 ;  /* 0x0000600407ff75b2 */ /* 0x0004620008000100 */
[----:B------:R2:W1:Y:S01]  /*0770*/  SYNCS.EXCH.64 URZ, [UR7+0x48], UR10 ;  /* 0x0000480a07ff75b2 */ /* 0x0004620008000100 */
[----:B------:R2:W1:Y:S01]  /*0780*/  SYNCS.EXCH.64 URZ, [UR7+0x68], UR4 ;  /* 0x0000680407ff75b2 */ /* 0x0004620008000100 */
[----:B------:R2:W1:Y:S01]  /*0790*/  SYNCS.EXCH.64 URZ, [UR7+0x50], UR10 ;  /* 0x0000500a07ff75b2 */ /* 0x0004620008000100 */
[----:B------:R2:W1:Y:S01]  /*07a0*/  SYNCS.EXCH.64 URZ, [UR7+0x70], UR4 ;  /* 0x0000700407ff75b2 */ /* 0x0004620008000100 */
[----:B------:R2:W1:Y:S01]  /*07b0*/  SYNCS.EXCH.64 URZ, [UR7+0x58], UR10 ;  /* 0x0000580a07ff75b2 */ /* 0x0004620008000100 */
[----:B------:R2:W1:Y:S02]  /*07c0*/  SYNCS.EXCH.64 URZ, [UR7+0x78], UR4 ;  /* 0x0000780407ff75b2 */ /* 0x0004640008000100 */
[----:B--2---:R-:W-:Y:S01]  /*07d0*/  NOP ;  /* 0x0000000000007918 */ /* 0x004fe20000000000 */
.L_x_10:
[----:B------:R-:W2:Y:S01]  /*07e0*/  SHFL.IDX PT, R2, R72, RZ, 0x1f ;  /* 0x00001fff48027589 */ /* 0x000ea200000e0000 */
[----:B------:R-:W-:Y:S01]  /*07f0*/  NOP ;  /* 0x0000000000007918 */ /* 0x000fe20000000000 */
[----:B--2---:R-:W-:-:S13]  /*0800*/  ISETP.NE.AND P0, PT, R2, 0x3, PT ;  /* 0x000000030200780c */ /* 0x004fda0003f05270 */
[----:B------:R-:W-:Y:S05]  /*0810*/  @P0 BRA `(.L_x_11) ;  /* 0x0000000000300947 */ /* 0x000fea0003800000 */
[----:B-1----:R-:W1:Y:S01]  /*0820*/  S2UR UR5, SR_CgaCtaId ;  /* 0x00000000000579c3 */ /* 0x002e620000008800 */
        /* <DEDUP_REMOVED lines=8> */
[----:B-1----:R2:W1:Y:S01]  /*08b0*/  SYNCS.EXCH.64 URZ, [UR5+0x80], UR10 ;  /* 0x0000800a05ff75b2 */ /* 0x0024620008000100 */
[----:B------:R2:W1:Y:S02]  /*08c0*/  SYNCS.EXCH.64 URZ, [UR5+0x88], UR10 ;  /* 0x0000880a05ff75b2 */ /* 0x0004640008000100 */
[----:B--2---:R-:W-:Y:S01]  /*08d0*/  NOP ;  /* 0x0000000000007918 */ /* 0x004fe20000000000 */
.L_x_11:
[----:B------:R-:W2:Y:S01]  /*08e0*/  SHFL.IDX PT, R2, R72, RZ, 0x1f ;  /* 0x00001fff48027589 */ /* 0x000ea200000e0000 */
[----:B------:R-:W-:Y:S01]  /*08f0*/  NOP ;  /* 0x0000000000007918 */ /* 0x000fe20000000000 */
[----:B--2---:R-:W-:-:S13]  /*0900*/  ISETP.NE.AND P0, PT, R2, 0x4, PT ;  /* 0x000000040200780c */ /* 0x004fda0003f05270 */
[----:B------:R-:W-:Y:S05]  /*0910*/  @P0 BRA `(.L_x_12) ;  /* 0x00000000004c0947 */ /* 0x000fea0003800000 */
[----:B-1----:R-:W1:Y:S01]  /*0920*/  S2UR UR5, SR_CgaCtaId ;  /* 0x00000000000579c3 */ /* 0x002e620000008800 */
[----:B------:R-:W-:Y:S01]  /*0930*/  UMOV UR9, 0x100 ;  /* 0x0000010000097882 */ /* 0x000fe20000000000 */
[----:B------:R-:W-:Y:S01]  /*0940*/  UMOV UR7, 0x400 ;  /* 0x0000040000077882 */ /* 0x000fe20000000000 */
[----:B------:R-:W-:Y:S01]  /*0950*/  USEL UR9, UR9, 0xe0, UP2 ;  /* 0x000000e009097887 */ /* 0x000fe20009000000 */
[----:B------:R-:W-:Y:S01]  /*0960*/  UMOV UR4, 0x1 ;  /* 0x0000000100047882 */ /* 0x000fe20000000000 */
[----:B------:R-:W-:Y:S01]  /*0970*/  ELECT P0, URZ, PT ;  /* 0x0000000000ff782f */ /* 0x000fe20003800000 */
[----:B------:R-:W-:-:S04]  /*0980*/  UIADD3 UR10, UPT, UPT, -UR4, 0x100000, URZ ;  /* 0x00100000040a7890 */ /* 0x000fc8000fffe1ff */
[----:B------:R-:W-:Y:S02]  /*0990*/  USHF.L.U32 UR11, UR10, 0xb, URZ ;  /* 0x0000000b0a0b7899 */ /* 0x000fe400080006ff */
[----:B------:R-:W-:Y:S02]  /*09a0*/  USHF.L.U32 UR10, UR10, 0x1, URZ ;  /* 0x000000010a0a7899 */ /* 0x000fe400080006ff */
[----:B------:R-:W-:-:S04]  /*09b0*/  UIADD3 UR12, UPT, UPT, -UR9, 0x100000, URZ ;  /* 0x00100000090c7890 */ /* 0x000fc8000fffe1ff */
[----:B------:R-:W-:Y:S02]  /*09c0*/  USHF.L.U32 UR13, UR12, 0xb, URZ ;  /* 0x0000000b0c0d7899 */ /* 0x000fe400080006ff */
[----:B------:R-:W-:Y:S02]  /*09d0*/  USHF.L.U32 UR12, UR12, 0x1, URZ ;  /* 0x000000010c0c7899 */ /* 0x000fe400080006ff */
[----:B-1----:R-:W-:Y:S01]  /*09e0*/  ULEA UR5, UR5, UR7, 0x18 ;  /* 0x0000000705057291 */ /* 0x002fe2000f8ec0ff */
[----:B------:R-:W1:Y:S11]  /*09f0*/  FENCE.VIEW.ASYNC.S ;  /* 0x00000000000073c6 */ /* 0x000e760000000000 */
[----:B-1----:R2:W1:Y:S01]  /*0a00*/  SYNCS.EXCH.64 URZ, [UR5+0x90], UR10 ;  /* 0x0000900a05ff75b2 */ /* 0x0024620008000100 */
[----:B------:R2:W1:Y:S01]  /*0a10*/  SYNCS.EXCH.64 URZ, [UR5+0xa0], UR12 ;  /* 0x0000a00c05ff75b2 */ /* 0x0004620008000100 */
[----:B------:R2:W1:Y:S01]  /*0a20*/  SYNCS.EXCH.64 URZ, [UR5+0x98], UR10 ;  /* 0x0000980a05ff75b2 */ /* 0x0004620008000100 */
[----:B------:R2:W1:Y:S02]  /*0a30*/  SYNCS.EXCH.64 URZ, [UR5+0xa8], UR12 ;  /* 0x0000a80c05ff75b2 */ /* 0x0004640008000100 */
[----:B--2---:R-:W-:Y:S01]  /*0a40*/  NOP ;  /* 0x0000000000007918 */ /* 0x004fe20000000000 */
.L_x_12:
        /* <DEDUP_REMOVED lines=26> */
.L_x_13:
        /* <DEDUP_REMOVED lines=18> */
.L_x_14:
[----:B-1----:R-:W1:Y:S01]  /*0d10*/  S2UR UR5, SR_CTAID.X ;  /* 0x00000000000579c3 */ /* 0x002e620000002500 */
[----:B------:R-:W-:-:S05]  /*0d20*/  CS2R.32 R68, SR_CgaSize ;  /* 0x0000000000447805 */ /* 0x000fca0000008a00 */
[----:B------:R-:W-:-:S05]  /*0d30*/  IMAD R68, R68, -0xa0, RZ ;  /* 0xffffff6044447824 */ /* 0x000fca00078e02ff */
[----:B------:R-:W-:-:S14]  /*0d40*/  R2UR UR9, R68 ;  /* 0x00000000440972ca */ /* 0x000fdc00000e0000 */
[----:B------:R-:W2:Y:S01]  /*0d50*/  LDCU UR9, c[0x0][UR9+0x2b0] ;  /* 0x00005600090977ac */ /* 0x000ea20008000800 */
[----:B------:R-:W-:Y:S01]  /*0d60*/  NOP ;  /* 0x0000000000007918 */ /* 0x000fe20000000000 */
[----:B------:R-:W-:-:S05]  /*0d70*/  CS2R.32 R68, SR_CgaSize ;  /* 0x0000000000447805 */ /* 0x000fca0000008a00 */
[----:B------:R-:W-:-:S05]  /*0d80*/  IMAD R68, R68, -0xa0, RZ ;  /* 0xffffff6044447824 */ /* 0x000fca00078e02ff */
[----:B------:R-:W-:-:S14]  /*0d90*/  R2UR UR7, R68 ;  /* 0x00000000440772ca */ /* 0x000fdc00000e0000 */
[----:B------:R-:W3:Y:S01]  /*0da0*/  LDCU UR7, c[0x0][UR7+0x2b4] ;  /* 0x00005680070777ac */ /* 0x000ee20008000800 */
[----:B------:R-:W4:Y:S08]  /*0db0*/  S2UR UR4, SR_CTAID.Y ;  /* 0x00000000000479c3 */ /* 0x000f300000002600 */
[----:B------:R-:W3:Y:S01]  /*0dc0*/  LDC R9, c[0x0][0xb24] ;  /* 0x0002c900ff097b82 */ /* 0x000ee20000000800 */
[----:B-1----:R-:W-:-:S02]  /*0dd0*/  I2FP.F32.U32 R4, UR5 ;  /* 0x0000000500047c45 */ /* 0x002fc40008201000 */
[----:B------:R-:W-:-:S05]  /*0de0*/  CS2R.32 R5, SR_CgaSize ;  /* 0x0000000000057805 */ /* 0x000fca0000008a00 */
[----:B------:R-:W-:-:S06]  /*0df0*/  IMAD R5, R5, -0xa0, RZ ;  /* 0xffffff6005057824 */ /* 0x000fcc00078e02ff */
[----:B------:R-:W1:Y:S01]  /*0e00*/  LDC R5, c[0x0][R5+0x2a0] ;  /* 0x0000a80005057b82 */ /* 0x000e620000000800 */
[----:B------:R-:W-:Y:S01]  /*0e10*/  MOV R21, UR5 ;  /* 0x0000000500157c02 */ /* 0x000fe20008000f00 */
[----:B--2---:R-:W-:Y:S01]  /*0e20*/  FMUL R4, R4, UR9 ;  /* 0x0000000904047c20 */ /* 0x004fe20008400000 */
[----:B----4-:R-:W-:Y:S02]  /*0e30*/  I2FP.F32.U32 R2, UR4 ;  /* 0x0000000400027c45 */ /* 0x010fe40008201000 */
[----:B------:R-:W-:-:S05]  /*0e40*/  CS2R.32 R3, SR_CgaSize ;  /* 0x0000000000037805 */ /* 0x000fca0000008a00 */
[----:B------:R-:W-:-:S06]  /*0e50*/  IMAD R3, R3, -0xa0, RZ ;  /* 0xffffff6003037824 */ /* 0x000fcc00078e02ff */
[----:B------:R-:W2:Y:S01]  /*0e60*/  LDC R3, c[0x0][R3+0x2a4] ;  /* 0x0000a90003037b82 */ /* 0x000ea20000000800 */
[----:B------:R-:W4:Y:S01]  /*0e70*/  F2I.U32.TRUNC.NTZ R68, R4 ;  /* 0x0000000400447305 */ /* 0x000f22000020f000 */
[----:B------:R-:W-:Y:S01]  /*0e80*/  MOV R20, UR4 ;  /* 0x0000000400147c02 */ /* 0x000fe20008000f00 */
[----:B---3--:R-:W-:-:S05]  /*0e90*/  FMUL R2, R2, UR7 ;  /* 0x0000000702027c20 */ /* 0x008fca0008400000 */
[----:B------:R-:W-:Y:S01]  /*0ea0*/  BAR.SYNC.DEFER_BLOCKING 0x0 ;  /* 0x0000000000007b1d */ /* 0x000fe20000010000 */
[----:B------:R-:W-:-:S05]  /*0eb0*/  ISETP.GE.AND P0, PT, R9, 0x1, PT ;  /* 0x000000010900780c */ /* 0x000fca0003f06270 */
[----:B------:R-:W3:Y:S02]  /*0ec0*/  F2I.U32.TRUNC.NTZ R66, R2 ;  /* 0x0000000200427305 */ /* 0x000ee4000020f000 */
[----:B------:R-:W2:Y:S01]  /*0ed0*/  S2UR UR36, SR_CTAID.Z ;  /* 0x00000000002479c3 */ /* 0x000ea20000002700 */
[----:B----4-:R-:W-:-:S05]  /*0ee0*/  IADD3 R68, PT, PT, -R68, RZ, RZ ;  /* 0x000000ff44447210 */ /* 0x010fca0007ffe1ff */
[----:B-1----:R-:W-:Y:S01]  /*0ef0*/  IMAD R68, R5, R68, UR5 ;  /* 0x0000000505447e24 */ /* 0x002fe2000f8e0244 */
[----:B---3--:R-:W-:-:S05]  /*0f00*/  IADD3 R66, PT, PT, -R66, RZ, RZ ;  /* 0x000000ff42427210 */ /* 0x008fca0007ffe1ff */
[----:B--2---:R-:W-:Y:S01]  /*0f10*/  IMAD R66, R3, R66, UR4 ;  /* 0x0000000403427e24 */ /* 0x004fe2000f8e0242 */
[----:B------:R-:W-:Y:S06]  /*0f20*/  @!P0 BRA `(.L_x_15) ;  /* 0x0000000000b88947 */ /* 0x000fec0003800000 */
[----:B------:R-:W1:Y:S01]  /*0f30*/  LDC.64 R4, c[0x0][0xb18] ;  /* 0x0002c600ff047b82 */ /* 0x000e620000000a00 */
[----:B------:R-:W-:-:S07]  /*0f40*/  ISETP.NE.AND P0, PT, R9, 0x1, PT ;  /* 0x000000010900780c */ /* 0x000fce0003f05270 */
[----:B------:R-:W2:Y:S08]  /*0f50*/  LDC R10, c[0x0][0xb0c] ;  /* 0x0002c300ff0a7b82 */ /* 0x000eb00000000800 */
[----:B------:R-:W3:Y:S08]  /*0f60*/  LDC R11, c[0x0][0x370] ;  /* 0x0000dc00ff0b7b82 */ /* 0x000ef00000000800 */
[----:B------:R-:W4:Y:S01]  /*0f70*/  LDC R12, c[0x0][0x374] ;  /* 0x0000dd00ff0c7b82 */ /* 0x000f220000000800 */
[----:B-1----:R-:W-:-:S07]  /*0f80*/  ISETP.NE.AND P1, PT, R4, 0x1, PT ;  /* 0x000000010400780c */ /* 0x002fce0003f25270 */
[----:B------:R-:W3:Y:S01]  /*0f90*/  LDC.64 R6, c[0x0][0xb10] ;  /* 0x0002c400ff067b82 */ /* 0x000ee20000000a00 */
[----:B--2---:R-:W-:-:S07]  /*0fa0*/  ISETP.NE.AND P2, PT, R10, 0x1, PT ;  /* 0x000000010a00780c */ /* 0x004fce0003f45270 */
[----:B------:R-:W1:Y:S08]  /*0fb0*/  LDC R8, c[0x0][0xb20] ;  /* 0x0002c800ff087b82 */ /* 0x000e700000000800 */
[----:B------:R-:W2:Y:S01]  /*0fc0*/  LDC.64 R2, c[0x0][0xb28] ;  /* 0x0002ca00ff027b82 */ /* 0x000ea20000000a00 */
[----:B----4-:R-:W-:-:S04]  /*0fd0*/  IMAD.HI.U32 R13, R12, R5, RZ ;  /* 0x000000050c0d7227 */ /* 0x010fc800078e00ff */
[----:B------:R-:W-:-:S04]  /*0fe0*/  IMAD.HI.U32 R5, R20, R5, RZ ;  /* 0x0000000514057227 */ /* 0x000fc800078e00ff */
[----:B---3--:R-:W-:-:S04]  /*0ff0*/  IMAD.HI.U32 R14, R11, R6, RZ ;  /* 0x000000060b0e7227 */ /* 0x008fc800078e00ff */
[C---:B------:R-:W-:Y:S01]  /*1000*/  IMAD.HI.U32 R16, R21.reuse, R6, RZ ;  /* 0x0000000615107227 */ /* 0x040fe200078e00ff */
[-C--:B------:R-:W-:Y:S02]  /*1010*/  @P2 SHF.R.U32.HI R11, RZ, R7.reuse, R14 ;  /* 0x00000007ff0b2219 */ /* 0x080fe4000001160e */
[-C--:B-1----:R-:W-:Y:S02]  /*1020*/  @P1 SHF.R.U32.HI R12, RZ, R8.reuse, R13 ;  /* 0x00000008ff0c1219 */ /* 0x082fe4000001160d */
[----:B------:R-:W-:Y:S02]  /*1030*/  SHF.R.U32.HI R5, RZ, R8, R5 ;  /* 0x00000008ff057219 */ /* 0x000fe40000011605 */
[----:B------:R-:W-:Y:S02]  /*1040*/  SHF.R.U32.HI R16, RZ, R7, R16 ;  /* 0x00000007ff107219 */ /* 0x000fe40000011610 */
[----:B------:R-:W-:Y:S01]  /*1050*/  SEL R5, R20, R5, !P1 ;  /* 0x0000000514057207 */ /* 0x000fe20004800000 */
[----:B--2---:R-:W-:Y:S01]  /*1060*/  IMAD.HI.U32 R14, R12, R2, RZ ;  /* 0x000000020c0e7227 */ /* 0x004fe200078e00ff */
[----:B------:R-:W-:-:S02]  /*1070*/  SEL R7, R21, R16, !P2 ;  /* 0x0000001015077207 */ /* 0x000fc40005000000 */
[----:B------:R-:W-:Y:S01]  /*1080*/  IADD3 R13, PT, PT, -R5, RZ, RZ ;  /* 0x000000ff050d7210 */ /* 0x000fe20007ffe1ff */
[----:B------:R-:W-:Y:S01]  /*1090*/  IMAD.HI.U32 R6, R11, R2, RZ ;  /* 0x000000020b067227 */ /* 0x000fe200078e00ff */
[----:B------:R-:W-:-:S03]  /*10a0*/  @P0 SHF.R.U32.HI R12, RZ, R3, R14 ;  /* 0x00000003ff0c0219 */ /* 0x000fc6000001160e */
[----:B------:R-:W-:Y:S01]  /*10b0*/  IMAD R13, R4, R13, R20 ;  /* 0x0000000d040d7224 */ /* 0x000fe200078e0214 */
[----:B------:R-:W-:Y:S01]  /*10c0*/  @P0 SHF.R.U32.HI R11, RZ, R3, R6 ;  /* 0x00000003ff0b0219 */ /* 0x000fe20000011606 */
[----:B------:R-:W-:-:S04]  /*10d0*/  IMAD R12, R12, R9, RZ ;  /* 0x000000090c0c7224 */ /* 0x000fc800078e02ff */
[----:B------:R-:W-:Y:S01]  /*10e0*/  IMAD R6, R11, R9, RZ ;  /* 0x000000090b067224 */ /* 0x000fe200078e02ff */
[----:B------:R-:W-:-:S04]  /*10f0*/  ISETP.GE.AND P1, PT, R5, R12, PT ;  /* 0x0000000c0500720c */ /* 0x000fc80003f26270 */
[----:B------:R-:W-:Y:S01]  /*1100*/  ISETP.GE.OR P1, PT, R7, R6, P1 ;  /* 0x000000060700720c */ /* 0x000fe20000f26670 */
[----:B------:R-:W-:-:S05]  /*1110*/  IMAD.HI.U32 R6, R5, R2, RZ ;  /* 0x0000000205067227 */ /* 0x000fca00078e00ff */
[----:B------:R-:W-:-:S04]  /*1120*/  SHF.R.U32.HI R6, RZ, R3, R6 ;  /* 0x00000003ff067219 */ /* 0x000fc80000011606 */
[----:B------:R-:W-:-:S03]  /*1130*/  SEL R6, R5, R6, !P0 ;  /* 0x0000000605067207 */ /* 0x000fc60004000000 */
[----:B------:R-:W-:Y:S01]  /*1140*/  @!P1 IMAD.HI.U32 R8, R7, R2, RZ ;  /* 0x0000000207089227 */ /* 0x000fe200078e00ff */
[----:B------:R-:W-:-:S04]  /*1150*/  IADD3 R2, PT, PT, -R6, RZ, RZ ;  /* 0x000000ff06027210 */ /* 0x000fc80007ffe1ff */
[----:B------:R-:W-:Y:S01]  /*1160*/  @!P1 SHF.R.U32.HI R8, RZ, R3, R8 ;  /* 0x00000003ff089219 */ /* 0x000fe20000011608 */
[----:B------:R-:W-:-:S03]  /*1170*/  IMAD R2, R9, R2, R5 ;  /* 0x0000000209027224 */ /* 0x000fc600078e0205 */
[----:B------:R-:W-:-:S05]  /*1180*/  @!P1 SEL R3, R7, R8, !P0 ;  /* 0x0000000807039207 */ /* 0x000fca0004000000 */
[--C-:B------:R-:W-:Y:S02]  /*1190*/  @!P1 IMAD.IADD R6, R6, 0x1, -R3.reuse ;  /* 0x0000000106069824 */ /* 0x100fe400078e0a03 */
[----:B------:R-:W-:Y:S01]  /*11a0*/  @!P1 IMAD R3, R2, R11, R3 ;  /* 0x0000000b02039224 */ /* 0x000fe200078e0203 */
[----:B------:R-:W-:Y:S01]  /*11b0*/  IADD3 R2, PT, PT, -R7, RZ, RZ ;  /* 0x000000ff07027210 */ /* 0x000fe20007ffe1ff */
[----:B------:R-:W-:Y:S02]  /*11c0*/  @!P1 IMAD R5, R6, R9, R7 ;  /* 0x0000000906059224 */ /* 0x000fe400078e0207 */
[----:B------:R-:W-:Y:S02]  /*11d0*/  @!P1 IMAD.MOV.U32 R7, RZ, RZ, R3 ;  /* 0x000000ffff079224 */ /* 0x000fe400078e0003 */
[----:B------:R-:W-:Y:S02]  /*11e0*/  IMAD R2, R10, R2, R21 ;  /* 0x000000020a027224 */ /* 0x000fe400078e0215 */
[----:B------:R-:W-:-:S02]  /*11f0*/  IMAD R20, R5, R4, R13 ;  /* 0x0000000405147224 */ /* 0x000fc400078e020d */
[----:B------:R-:W-:Y:S02]  /*1200*/  IMAD R21, R7, R10, R2 ;  /* 0x0000000a07157224 */ /* 0x000fe400078e0202 */
.L_x_15:
[----:B------:R-:W1:Y:S01]  /*1210*/  LDCU UR4, c[0x0][0xb30] ;  /* 0x00016600ff0477ac */ /* 0x000e620008000800 */
[----:B------:R-:W2:Y:S08]  /*1220*/  S2UR UR37, SR_CgaCtaId ;  /* 0x00000000002579c3 */ /* 0x000eb00000008800 */
[----:B------:R-:W3:Y:S01]  /*1230*/  LDC R26, c[0x0][0xb24] ;  /* 0x0002c900ff1a7b82 */ /* 0x000ee20000000800 */
[----:B-1----:R-:W-:-:S09]  /*1240*/  UISETP.NE.AND UP1, UPT, UR4, 0x1, UPT ;  /* 0x000000010400788c */ /* 0x002fd2000bf25270 */
[----:B--2---:R-:W-:Y:S05]  /*1250*/  BRA.U UP1, `(.L_x_16) ;  /* 0x0000000101407547 */ /* 0x004fea000b800000 */
[----:B------:R-:W1:Y:S08]  /*1260*/  LDC.64 R4, c[0x0][0xb10] ;  /* 0x0002c400ff047b82 */ /* 0x000e700000000a00 */
[----:B------:R-:W2:Y:S08]  /*1270*/  LDC.64 R2, c[0x0][0xb18] ;  /* 0x0002c600ff027b82 */ /* 0x000eb00000000a00 */
[----:B------:R-:W4:Y:S08]  /*1280*/  LDC R6, c[0x0][0xb20] ;  /* 0x0002c800ff067b82 */ /* 0x000f300000000800 */
[----:B------:R-:W3:Y:S01]  /*1290*/  LDC R8, c[0x0][0xb0c] ;  /* 0x0002c300ff087b82 */ /* 0x000ee20000000800 */
[----:B-1----:R-:W-:-:S05]  /*12a0*/  IMAD.HI.U32 R4, R21, R4, RZ ;  /* 0x0000000415047227 */ /* 0x002fca00078e00ff */
[----:B------:R-:W-:Y:S01]  /*12b0*/  SHF.R.U32.HI R4, RZ, R5, R4 ;  /* 0x00000005ff047219 */ /* 0x000fe20000011604 */
[----:B--2---:R-:W-:Y:S01]  /*12c0*/  IMAD.HI.U32 R3, R20, R3, RZ ;  /* 0x0000000314037227 */ /* 0x004fe200078e00ff */
[----:B------:R-:W-:-:S04]  /*12d0*/  ISETP.NE.AND P0, PT, R2, 0x1, PT ;  /* 0x000000010200780c */ /* 0x000fc80003f05270 */
[----:B----4-:R-:W-:-:S04]  /*12e0*/  SHF.R.U32.HI R3, RZ, R6, R3 ;  /* 0x00000006ff037219 */ /* 0x010fc80000011603 */
[----:B------:R-:W-:Y:S02]  /*12f0*/  SEL R3, R20, R3, !P0 ;  /* 0x0000000314037207 */ /* 0x000fe40004000000 */
[----:B---3--:R-:W-:-:S04]  /*1300*/  ISETP.NE.AND P1, PT, R8, 0x1, PT ;  /* 0x000000010800780c */ /* 0x008fc80003f25270 */
[----:B------:R-:W-:-:S05]  /*1310*/  SEL R4, R21, R4, !P1 ;  /* 0x0000000415047207 */ /* 0x000fca0004800000 */
[----:B------:R-:W-:Y:S02]  /*1320*/  IMAD.IADD R5, R3, 0x1, -R4 ;  /* 0x0000000103057824 */ /* 0x000fe400078e0a04 */
[----:B------:R-:W-:Y:S02]  /*1330*/  IMAD.IADD R3, R4, 0x1, -R3 ;  /* 0x0000000104037824 */ /* 0x000fe400078e0a03 */
[----:B------:R-:W-:Y:S02]  /*1340*/  IMAD R21, R5, R8, R21 ;  /* 0x0000000805157224 */ /* 0x000fe400078e0215 */
[----:B------:R-:W-:-:S07]  /*1350*/  IMAD R20, R3, R2, R20 ;  /* 0x0000000203147224 */ /* 0x000fce00078e0214 */
.L_x_16:
[----:B------:R-:W-:Y:S01]  /*1360*/  BAR.SYNC.DEFER_BLOCKING 0x0 ;  /* 0x0000000000007b1d */ /* 0x000fe20000010000 */
[----:B------:R-:W-:Y:S01]  /*1370*/  UISETP.NE.AND UP1, UPT, UR8, 0x2, UPT ;  /* 0x000000020800788c */ /* 0x000fe2000bf25270 */
[----:B------:R-:W-:Y:S02]  /*1380*/  ISETP.NE.OR P5, PT, R0, 0x2, !P5 ;  /* 0x000000020000780c */ /* 0x000fe40006fa5670 */
[----:B------:R-:W-:-:S06]  /*1390*/  LOP3.LUT R2, R80, 0x1f, RZ, 0xc0, !PT ;  /* 0x0000001f50027812 */ /* 0x000fcc00078ec0ff */
[----:B------:R-:W-:Y:S05]  /*13a0*/  BRA.U UP1, `(.L_x_17) ;  /* 0x0000001101587547 */ /* 0x000fea000b800000 */
[----:B------:R-:W1:Y:S01]  /*13b0*/  LDCU UR13, c[0x0][0x38c] ;  /* 0x00007180ff0d77ac */ /* 0x000e620008000800 */
[----:B------:R-:W2:Y:S01]  /*13c0*/  LDC R9, c[0x0][0x370] ;  /* 0x0000dc00ff097b82 */ /* 0x000ea20000000800 */
[----:B------:R-:W-:Y:S01]  /*13d0*/  PLOP3.LUT P1, PT, PT, PT, UP2, 0x80, 0x8 ;  /* 0x000000000008781c */ /* 0x000fe20003f2f028 */
[----:B------:R-:W-:Y:S01]  /*13e0*/  HFMA2 R12, -RZ, RZ, 0, 0 ;  /* 0x00000000ff0c7431 */ /* 0x000fe200000001ff */
[----:B------:R-:W-:Y:S01]  /*13f0*/  ISETP.EQ.OR P4, PT, R2, RZ, P5 ;  /* 0x000000ff0200720c */ /* 0x000fe20002f82670 */
[----:B------:R-:W-:Y:S01]  /*1400*/  IMAD.MOV.U32 R15, RZ, RZ, 0x1 ;  /* 0x00000001ff0f7424 */ /* 0x000fe200078e00ff */
[----:B------:R-:W-:Y:S01]  /*1410*/  PLOP3.LUT P1, PT, P1, PT, PT, 0x8, 0x80 ;  /* 0x000000000080781c */ /* 0x000fe20000f2e170 */
[----:B------:R-:W-:Y:S01]  /*1420*/  IMAD.MOV.U32 R14, RZ, RZ, RZ ;  /* 0x000000ffff0e7224 */ /* 0x000fe200078e00ff */
[----:B------:R-:W-:Y:S01]  /*1430*/  MOV R8, 0x1 ;  /* 0x0000000100087802 */ /* 0x000fe20000000f00 */
[----:B------:R-:W4:Y:S01]  /*1440*/  LDC R0, c[0x0][0x374] ;  /* 0x0000dd00ff007b82 */ /* 0x000f220000000800 */
[----:B------:R-:W-:Y:S01]  /*1450*/  IMAD.MOV.U32 R10, RZ, RZ, RZ ;  /* 0x000000ffff0a7224 */ /* 0x000fe200078e00ff */
[----:B------:R-:W2:Y:S01]  /*1460*/  LDCU.64 UR22, c[0x0][0x348] ;  /* 0x00006900ff1677ac */ /* 0x000ea20008000a00 */
[----:B------:R-:W-:Y:S01]  /*1470*/  UMOV UR6, URZ ;  /* 0x000000ff00067c82 */ /* 0x000fe20008000000 */
[----:B-1----:R-:W-:-:S04]  /*1480*/  UIADD3 UR5, UPT, UPT, UR13, 0x1f, URZ ;  /* 0x0000001f0d057890 */ /* 0x002fc8000fffe0ff */
[----:B------:R-:W-:-:S04]  /*1490*/  USHF.R.S32.HI UR4, URZ, 0x1f, UR5 ;  /* 0x0000001fff047899 */ /* 0x000fc80008011405 */
[----:B------:R-:W-:-:S04]  /*14a0*/  ULEA.HI UR4, UR4, UR5, URZ, 0x5 ;  /* 0x0000000504047291 */ /* 0x000fc8000f8f28ff */
[----:B------:R-:W-:Y:S02]  /*14b0*/  USHF.R.S32.HI UR15, URZ, 0x5, UR4 ;  /* 0x00000005ff0f7899 */ /* 0x000fe40008011404 */
[----:B------:R-:W-:Y:S02]  /*14c0*/  UIADD3 UR4, UPT, UPT, UR13, -0x1, URZ ;  /* 0xffffffff0d047890 */ /* 0x000fe4000fffe0ff */
[----:B------:R-:W-:Y:S02]  /*14d0*/  UISETP.LT.U32.AND UP0, UPT, UR15, 0x4, UPT ;  /* 0x000000040f00788c */ /* 0x000fe4000bf01070 */
[----:B------:R-:W-:Y:S02]  /*14e0*/  UISETP.GE.U32.AND UP1, UPT, UR4, -0x3f, UPT ;  /* 0xffffffc10400788c */ /* 0x000fe4000bf26070 */
[----:B------:R-:W-:Y:S02]  /*14f0*/  USEL UR14, UR15, 0x4, UP0 ;  /* 0x000000040f0e7887 */ /* 0x000fe40008000000 */
[----:B------:R-:W-:-:S02]  /*1500*/  UIADD3 UR13, UPT, UPT, UR13, 0x3e, URZ ;  /* 0x0000003e0d0d7890 */ /* 0x000fc4000fffe0ff */
[----:B------:R-:W-:Y:S02]  /*1510*/  UIADD3 UR5, UPT, UPT, UR14, -0x1, URZ ;  /* 0xffffffff0e057890 */ /* 0x000fe4000fffe0ff */
[----:B------:R-:W-:-:S03]  /*1520*/  UIADD3 UR7, UPT, UPT, UR15, -UR14, URZ ;  /* 0x8000000e0f077290 */ /* 0x000fc6000fffe0ff */
[----:B------:R-:W-:-:S04]  /*1530*/  @UP1 UIADD3 UR5, UPT, UPT, UR14, URZ, URZ ;  /* 0x000000ff0e051290 */ /* 0x000fc8000fffe0ff */
[----:B--2---:R-:W-:-:S12]  /*1540*/  UIADD3 UR5, UPT, UPT, UR5, 0x1, URZ ;  /* 0x0000000105057890 */ /* 0x004fd8000fffe0ff */
.L_x_35:
[----:B------:R-:W-:Y:S01]  /*1550*/  UISETP.NE.AND UP0, UPT, UR37, URZ, UPT ;  /* 0x000000ff2500728c */ /* 0x000fe2000bf05270 */
[----:B------:R-:W1:Y:S08]  /*1560*/  S2UR UR37, SR_CgaCtaId ;  /* 0x00000000002579c3 */ /* 0x000e700000008800 */
[----:B------:R-:W-:Y:S05]  /*1570*/  BRA.U UP0, `(.L_x_18) ;  /* 0x0000000100347547 */ /* 0x000fea000b800000 */
[----:B------:R-:W2:Y:S01]  /*1580*/  S2R R2, SR_CgaCtaId ;  /* 0x0000000000027919 */ /* 0x000ea20000008800 */
[----:B------:R-:W-:-:S04]  /*1590*/  MOV R3, 0x400 ;  /* 0x0000040000037802 */ /* 0x000fc80000000f00 */
[----:B--2---:R-:W-:Y:S02]  /*15a0*/  LEA R3, R2, R3, 0x18 ;  /* 0x0000000302037211 */ /* 0x004fe400078ec0ff */
[----:B------:R-:W-:-:S03]  /*15b0*/  SHF.L.U32 R2, R8, 0x1f, RZ ;  /* 0x0000001f08027819 */ /* 0x000fc600000006ff */
[----:B------:R-:W-:-:S04]  /*15c0*/  IMAD R3, R10, 0x8, R3 ;  /* 0x000000080a037824 */ /* 0x000fc800078e0203 */
[----:B------:R-:W2:Y:S02]  /*15d0*/  SYNCS.PHASECHK.TRANS64.TRYWAIT P0, [R3+URZ+0x100], R2 ;  /* 0x00010002030075a7 */ /* 0x000ea400080011ff */
[----:B--2---:R-:W-:Y:S05]  /*15e0*/  @!P0 BRA `(.L_x_19) ;  /* 0x0000009400d88947 */ /* 0x004fea0003800000 */
.L_x_167:
[----:B------:R-:W-:Y:S01]  /*15f0*/  VIADD R10, R10, 0x1 ;  /* 0x000000010a0a7836 */ /* 0x000fe20000000000 */
[----:B------:R2:W-:Y:S04]  /*1600*/  SYNCS.ARRIVE.TRANS64.A1T0 RZ, [R3+URZ+0xf0], RZ ;  /* 0x0000f0ff03ff79a7 */ /* 0x0005e800081000ff */
[----:B------:R-:W-:-:S04]  /*1610*/  ISETP.NE.AND P0, PT, R10, 0x2, PT ;  /* 0x000000020a00780c */ /* 0x000fc80003f05270 */
[----:B------:R-:W-:Y:S02]  /*1620*/  SEL R10, R10, RZ, P0 ;  /* 0x000000ff0a0a7207 */ /* 0x000fe40000000000 */
[----:B--2---:R-:W-:-:S04]  /*1630*/  SEL R3, RZ, 0x1, P0 ;  /* 0x00000001ff037807 */ /* 0x004fc80000000000 */
[----:B------:R-:W-:-:S07]  /*1640*/  LOP3.LUT R8, R8, R3, RZ, 0x3c, !PT ;  /* 0x0000000308087212 */ /* 0x000fce00078e3cff */
.L_x_18:
[----:B------:R-:W-:Y:S01]  /*1650*/  UMOV UR4, 0x400 ;  /* 0x0000040000047882 */ /* 0x000fe20000000000 */
[----:B------:R-:W-:Y:S01]  /*1660*/  SHF.L.U32 R2, R15, 0x1f, RZ ;  /* 0x0000001f0f027819 */ /* 0x000fe200000006ff */
[----:B-1----:R-:W-:Y:S01]  /*1670*/  ULEA UR4, UR37, UR4, 0x18 ;  /* 0x0000000425047291 */ /* 0x002fe2000f8ec0ff */
[----:B------:R-:W-:Y:S01]  /*1680*/  R2UR UR35, R21 ;  /* 0x00000000152372ca */ /* 0x000fe200000e0000 */
[----:B------:R-:W-:Y:S01]  /*1690*/  UISETP.GE.U32.AND UP0, UPT, UR13, 0x3f, UPT ;  /* 0x0000003f0d00788c */ /* 0x000fe2000bf06070 */
[----:B------:R-:W-:Y:S01]  /*16a0*/  R2UR UR11, R20 ;  /* 0x00000000140b72ca */ /* 0x000fe200000e0000 */
[----:B------:R-:W-:Y:S01]  /*16b0*/  ULEA UR8, UR6, UR4, 0x3 ;  /* 0x0000000406087291 */ /* 0x000fe2000f8e18ff */
[----:B------:R-:W-:-:S08]  /*16c0*/  UMOV UR24, URZ ;  /* 0x000000ff00187c82 */ /* 0x000fd00008000000 */
[----:B------:R1:W2:Y:S01]  /*16d0*/  SYNCS.PHASECHK.TRANS64.TRYWAIT P0, [UR8+0x20], R2 ;  /* 0x00002002ff0075a7 */ /* 0x0002a20008001108 */
[----:B------:R-:W-:Y:S02]  /*16e0*/  USHF.L.U32 UR35, UR35, 0x7, URZ ;  /* 0x0000000723237899 */ /* 0x000fe400080006ff */
[----:B------:R-:W-:Y:S01]  /*16f0*/  USHF.L.U32 UR11, UR11, 0x7, URZ ;  /* 0x000000070b0b7899 */ /* 0x000fe200080006ff */
[----:B------:R-:W-:Y:S11]  /*1700*/  BRA.U !UP0, `(.L_x_20) ;  /* 0x0000000108a47547 */ /* 0x000ff6000b800000 */
[----:B------:R-:W-:Y:S01]  /*1710*/  UMOV UR16, URZ ;  /* 0x000000ff00107c82 */ /* 0x000fe20008000000 */
[----:B------:R-:W-:-:S05]  /*1720*/  UMOV UR17, UR6 ;  /* 0x0000000600117c82 */ /* 0x000fca0008000000 */
.L_x_25:
[----:B-1----:R-:W-:Y:S01]  /*1730*/  ULEA UR33, UR17, UR4, 0x3 ;  /* 0x0000000411217291 */ /* 0x002fe2000f8e18ff */
[----:B--2---:R-:W-:Y:S01]  /*1740*/  @!P5 MOV R3, 0x8000 ;  /* 0x000080000003d802 */ /* 0x004fe20000000f00 */
[----:B--2---:R-:W-:Y:S10]  /*1750*/  @P0 BRA `(.L_x_21) ;  /* 0x00000000000c0947 */ /* 0x004ff40003800000 */
[----:B------:R-:W-:-:S04]  /*1760*/  SHF.L.U32 R5, R15, 0x1f, RZ ;  /* 0x0000001f0f057819 */ /* 0x000fc800000006ff */
[----:B------:R-:W2:Y:S02]  /*1770*/  SYNCS.PHASECHK.TRANS64.TRYWAIT P0, [UR33+0x20], R5 ;  /* 0x00002005ff0075a7 */ /* 0x000ea40008001121 */
[----:B--2---:R-:W-:Y:S05]  /*1780*/  @!P0 BRA `(.L_x_22) ;  /* 0x0000009400848947 */ /* 0x004fea0003800000 */
.L_x_21:
[----:B------:R2:W-:Y:S01]  /*1790*/  @!P5 SYNCS.ARRIVE.TRANS64 RZ, [UR33], R3 ;  /* 0x00000003ffffd9a7 */ /* 0x0005e20008000021 */
[----:B------:R-:W-:Y:S04]  /*17a0*/  BSSY.RECONVERGENT B0, `(.L_x_23) ;  /* 0x0000003000007945 */ /* 0x000fe80003800200 */
[----:B------:R-:W-:Y:S05]  /*17b0*/  @P4 BRA `(.L_x_24) ;  /* 0x0000000000044947 */ /* 0x000fea0003800000 */
[----:B------:R-:W-:Y:S05]  /*17c0*/  BPT.TRAP 0x1 ;  /* 0x000000040000795c */ /* 0x000fea0000300000 */
.L_x_24:
[----:B------:R-:W-:Y:S05]  /*17d0*/  BSYNC.RECONVERGENT B0 ;  /* 0x0000000000007941 */ /* 0x000fea0003800200 */
.L_x_23:
[----:B------:R-:W-:Y:S02]  /*17e0*/  UIADD3 UR6, UPT, UPT, UR17, 0x1, URZ ;  /* 0x0000000111067890 */ /* 0x000fe4000fffe0ff */
[----:B------:R-:W-:Y:S02]  /*17f0*/  UIADD3 UR26, UP1, UPT, UR22, 0x80, URZ ;  /* 0x00000080161a7890 */ /* 0x000fe4000ff3e0ff */
[----:B------:R-:W-:Y:S02]  /*1800*/  UISETP.NE.AND UP0, UPT, UR6, 0x4, UPT ;  /* 0x000000040600788c */ /* 0x000fe4000bf05270 */
[----:B------:R-:W-:Y:S02]  /*1810*/  USHF.L.U32 UR34, UR16, 0x5, URZ ;  /* 0x0000000510227899 */ /* 0x000fe400080006ff */
[----:B------:R-:W-:Y:S02]  /*1820*/  USEL UR9, URZ, 0x1, UP0 ;  /* 0x00000001ff097887 */ /* 0x000fe40008000000 */
[----:B------:R-:W-:-:S02]  /*1830*/  USEL UR6, UR6, URZ, UP0 ;  /* 0x000000ff06067287 */ /* 0x000fc40008000000 */
[----:B------:R-:W-:Y:S02]  /*1840*/  UIADD3 UR20, UP0, UPT, UR22, 0x180, URZ ;  /* 0x0000018016147890 */ /* 0x000fe4000ff1e0ff */
[----:B------:R-:W-:Y:S01]  /*1850*/  ULEA UR8, UR6, UR4, 0x3 ;  /* 0x0000000406087291 */ /* 0x000fe2000f8e18ff */
[----:B------:R-:W-:Y:S01]  /*1860*/  LOP3.LUT R15, R15, UR9, RZ, 0x3c, !PT ;  /* 0x000000090f0f7c12 */ /* 0x000fe2000f8e3cff */
[----:B------:R-:W-:Y:S02]  /*1870*/  UIADD3.X UR27, UPT, UPT, URZ, UR23, URZ, UP1, !UPT ;  /* 0x00000017ff1b7290 */ /* 0x000fe40008ffe4ff */
[----:B------:R-:W-:Y:S01]  /*1880*/  UIADD3.X UR21, UPT, UPT, URZ, UR23, URZ, UP0, !UPT ;  /* 0x00000017ff157290 */ /* 0x000fe200087fe4ff */
[----:B-1----:R-:W-:Y:S01]  /*1890*/  SHF.L.U32 R2, R15, 0x1f, RZ ;  /* 0x0000001f0f027819 */ /* 0x002fe200000006ff */
[----:B------:R-:W-:Y:S01]  /*18a0*/  UMOV UR18, 0x0 ;  /* 0x0000000000127882 */ /* 0x000fe20000000000 */
[----:B------:R-:W-:Y:S01]  /*18b0*/  UMOV UR19, 0x10000000 ;  /* 0x1000000000137882 */ /* 0x000fe20000000000 */
[----:B------:R-:W-:Y:S01]  /*18c0*/  UMOV UR12, UR36 ;  /* 0x00000024000c7c82 */ /* 0x000fe20008000000 */
[----:B------:R1:W1:Y:S01]  /*18d0*/  SYNCS.PHASECHK.TRANS64.TRYWAIT P0, [UR8+0x20], R2 ;  /* 0x00002002ff0075a7 */ /* 0x0002620008001108 */
[----:B------:R-:W-:Y:S01]  /*18e0*/  ULEA UR8, UR17, UR4, 0xe ;  /* 0x0000000411087291 */ /* 0x000fe2000f8e70ff */
[----:B------:R-:W-:Y:S01]  /*18f0*/  UMOV UR9, UR33 ;  /* 0x0000002100097c82 */ /* 0x000fe20008000000 */
[----:B------:R-:W-:-:S02]  /*1900*/  UMOV UR10, UR34 ;  /* 0x00000022000a7c82 */ /* 0x000fc40008000000 */
[----:B------:R-:W-:Y:S02]  /*1910*/  UIADD3 UR32, UPT, UPT, UR8, 0x8400, URZ ;  /* 0x0000840008207890 */ /* 0x000fe4000fffe0ff */
[----:B------:R-:W-:Y:S02]  /*1920*/  UIADD3 UR8, UPT, UPT, UR8, 0x18400, URZ ;  /* 0x0001840008087890 */ /* 0x000fe4000fffe0ff */
[----:B------:R-:W-:Y:S01]  /*1930*/  UIADD3 UR16, UPT, UPT, UR16, 0x1, URZ ;  /* 0x0000000110107890 */ /* 0x000fe2000fffe0ff */
[----:B------:R-:W-:Y:S01]  /*1940*/  UMOV UR24, UR5 ;  /* 0x0000000500187c82 */ /* 0x000fe20008000000 */
[----:B------:R-:W-:Y:S02]  /*1950*/  UMOV UR17, UR6 ;  /* 0x0000000600117c82 */ /* 0x000fe40008000000 */
[----:B------:R-:W-:Y:S01]  /*1960*/  UISETP.NE.AND UP0, UPT, UR16, UR5, UPT ;  /* 0x000000051000728c */ /* 0x000fe2000bf05270 */
[----:B------:R1:W-:Y:S02]  /*1970*/  UTMALDG.3D [UR32], [UR26], desc[UR18] ;  /* 0x000012201a0075b4 */ /* 0x0003e40008011000 */
[----:B------:R1:W-:Y:S06]  /*1980*/  UTMALDG.3D [UR8], [UR20], desc[UR18] ;  /* 0x00001208140075b4 */ /* 0x0003ec0008011000 */
[----:B------:R-:W-:Y:S05]  /*1990*/  BRA.U UP0, `(.L_x_25) ;  /* 0xfffffffd00647547 */ /* 0x000fea000b83ffff */
.L_x_20:
[----:B-1----:R-:W-:Y:S01]  /*19a0*/  ULEA UR8, UR6, UR4, 0x3 ;  /* 0x0000000406087291 */ /* 0x002fe2000f8e18ff */
[----:B------:R-:W-:Y:S01]  /*19b0*/  SHF.L.U32 R2, R15, 0x1f, RZ ;  /* 0x0000001f0f027819 */ /* 0x000fe200000006ff */
[----:B------:R-:W-:Y:S01]  /*19c0*/  @!P1 SYNCS.ARRIVE.TRANS64.A1T0 RZ, [UR4+0x88], RZ ;  /* 0x000088ffffff99a7 */ /* 0x000fe20008100004 */
[----:B------:R-:W-:-:S06]  /*19d0*/  UISETP.GT.AND UP0, UPT, UR15, UR14, UPT ;  /* 0x0000000e0f00728c */ /* 0x000fcc000bf04270 */
[----:B--2---:R1:W2:Y:S03]  /*19e0*/  SYNCS.PHASECHK.TRANS64.TRYWAIT P0, [UR8+0x20], R2 ;  /* 0x00002002ff0075a7 */ /* 0x0042a60008001108 */
[----:B------:R-:W-:Y:S05]  /*19f0*/  BRA.U !UP0, `(.L_x_26) ;  /* 0x0000000108a87547 */ /* 0x000fea000b800000 */
[----:B------:R-:W-:Y:S01]  /*1a00*/  UIADD3 UR21, UPT, UPT, UR7, UR24, URZ ;  /* 0x0000001807157290 */ /* 0x000fe2000fffe0ff */
[----:B------:R-:W-:-:S11]  /*1a10*/  UMOV UR25, UR6 ;  /* 0x0000000600197c82 */ /* 0x000fd60008000000 */
.L_x_31:
[----:B-1----:R-:W-:Y:S01]  /*1a20*/  ULEA UR17, UR25, UR4, 0x3 ;  /* 0x0000000419117291 */ /* 0x002fe2000f8e18ff */
[----:B--2---:R-:W-:Y:S01]  /*1a30*/  @!P5 MOV R3, 0x8000 ;  /* 0x000080000003d802 */ /* 0x004fe20000000f00 */
[----:B--2---:R-:W-:Y:S10]  /*1a40*/  @P0 BRA `(.L_x_27) ;  /* 0x00000000000c0947 */ /* 0x004ff40003800000 */
[----:B------:R-:W-:-:S04]  /*1a50*/  SHF.L.U32 R5, R15, 0x1f, RZ ;  /* 0x0000001f0f057819 */ /* 0x000fc800000006ff */
[----:B------:R-:W2:Y:S02]  /*1a60*/  SYNCS.PHASECHK.TRANS64.TRYWAIT P0, [UR17+0x20], R5 ;  /* 0x00002005ff0075a7 */ /* 0x000ea40008001111 */
[----:B--2---:R-:W-:Y:S05]  /*1a70*/  @!P0 BRA `(.L_x_28) ;  /* 0x0000009000e08947 */ /* 0x004fea0003800000 */
.L_x_27:
[----:B------:R2:W-:Y:S01]  /*1a80*/  @!P5 SYNCS.ARRIVE.TRANS64 RZ, [UR17], R3 ;  /* 0x00000003ffffd9a7 */ /* 0x0005e20008000011 */
[----:B------:R-:W-:Y:S04]  /*1a90*/  BSSY.RECONVERGENT B0, `(.L_x_29) ;  /* 0x0000003000007945 */ /* 0x000fe80003800200 */
[----:B------:R-:W-:Y:S05]  /*1aa0*/  @P4 BRA `(.L_x_30) ;  /* 0x0000000000044947 */ /* 0x000fea0003800000 */
[----:B------:R-:W-:Y:S05]  /*1ab0*/  BPT.TRAP 0x1 ;  /* 0x000000040000795c */ /* 0x000fea0000300000 */
.L_x_30:
[----:B------:R-:W-:Y:S05]  /*1ac0*/  BSYNC.RECONVERGENT B0 ;  /* 0x0000000000007941 */ /* 0x000fea0003800200 */
.L_x_29:
        /* <DEDUP_REMOVED lines=20> */
[----:B------:R-:W-:Y:S01]  /*1c10*/  UIADD3 UR8, UPT, UPT, UR8, 0x18400, URZ ;  /* 0x0001840008087890 */ /* 0x000fe2000fffe0ff */
[----:B------:R-:W-:Y:S01]  /*1c20*/  UMOV UR9, UR17 ;  /* 0x0000001100097c82 */ /* 0x000fe20008000000 */
[----:B------:R-:W-:Y:S01]  /*1c30*/  UMOV UR10, UR18 ;  /* 0x00000012000a7c82 */ /* 0x000fe20008000000 */
[----:B------:R-:W-:Y:S01]  /*1c40*/  UIADD3 UR24, UPT, UPT, UR24, 0x1, URZ ;  /* 0x0000000118187890 */ /* 0x000fe2000fffe0ff */
[----:B------:R-:W-:-:S03]  /*1c50*/  UMOV UR25, UR6 ;  /* 0x0000000600197c82 */ /* 0x000fc60008000000 */
[----:B------:R1:W-:Y:S01]  /*1c60*/  UTMALDG.3D [UR16], [UR30], desc[UR26] ;  /* 0x00001a101e0075b4 */ /* 0x0003e20008011000 */
[----:B------:R-:W-:Y:S01]  /*1c70*/  UISETP.NE.AND UP0, UPT, UR24, UR21, UPT ;  /* 0x000000151800728c */ /* 0x000fe2000bf05270 */
[----:B------:R1:W-:Y:S08]  /*1c80*/  UTMALDG.3D [UR8], [UR28], desc[UR26] ;  /* 0x00001a081c0075b4 */ /* 0x0003f00008011000 */
[----:B------:R-:W-:Y:S05]  /*1c90*/  BRA.U UP0, `(.L_x_31) ;  /* 0xfffffffd00607547 */ /* 0x000fea000b83ffff */
.L_x_26:
[----:B-1----:R-:W-:Y:S01]  /*1ca0*/  LEA R2, R14, UR4, 0x3 ;  /* 0x000000040e027c11 */ /* 0x002fe2000f8e18ff */
[----:B------:R-:W-:Y:S01]  /*1cb0*/  NOP ;  /* 0x0000000000007918 */ /* 0x000fe20000000000 */
[----:B--2---:R-:W-:Y:S02]  /*1cc0*/  SHF.L.U32 R3, R12, 0x1f, RZ ;  /* 0x0000001f0c037819 */ /* 0x004fe400000006ff */
[----:B------:R-:W-:Y:S02]  /*1cd0*/  LEA R4, R14, UR4, 0x4 ;  /* 0x000000040e047c11 */ /* 0x000fe4000f8e20ff */
[----:B------:R-:W1:Y:S02]  /*1ce0*/  SYNCS.PHASECHK.TRANS64.TRYWAIT P0, [R2+URZ+0x90], R3 ;  /* 0x00009003020075a7 */ /* 0x000e6400080011ff */
[----:B-1----:R-:W-:Y:S05]  /*1cf0*/  @!P0 BRA `(.L_x_32) ;  /* 0x0000009000588947 */ /* 0x002fea0003800000 */
.L_x_170:
[----:B------:R-:W2:Y:S01]  /*1d00*/  LDS.128 R4, [R4+0x120] ;  /* 0x0001200004047984 */ /* 0x000ea20000000c00 */
[----:B---3--:R-:W-:Y:S01]  /*1d10*/  ISETP.GE.AND P0, PT, R26, 0x1, PT ;  /* 0x000000011a00780c */ /* 0x008fe20003f06270 */
[----:B-1----:R-:W-:Y:S01]  /*1d20*/  VIADD R2, R2, 0xa0 ;  /* 0x000000a002027836 */ /* 0x002fe20000000000 */
[----:B------:R-:W-:Y:S01]  /*1d30*/  @!PT LDS RZ, [RZ] ;  /* 0x00000000fffff984 */ /* 0x000fe20000000800 */
[----:B------:R-:W-:Y:S01]  /*1d40*/  @!PT LDS RZ, [RZ] ;  /* 0x00000000fffff984 */ /* 0x000fe20000000800 */
[----:B------:R-:W-:Y:S01]  /*1d50*/  @!PT LDS RZ, [RZ] ;  /* 0x00000000fffff984 */ /* 0x000fe20000000800 */
[----:B------:R-:W-:Y:S01]  /*1d60*/  @!PT LDS RZ, [RZ] ;  /* 0x00000000fffff984 */ /* 0x000fe20000000800 */
[----:B------:R1:W-:Y:S06]  /*1d70*/  MEMBAR.ALL.CTA ;  /* 0x0000000000007992 */ /* 0x0003ec0000008000 */
[----:B-1----:R-:W1:Y:S01]  /*1d80*/  FENCE.VIEW.ASYNC.S ;  /* 0x00000000000073c6 */ /* 0x002e620000000000 */
[----:B------:R-:W-:-:S04]  /*1d90*/  PRMT R2, RZ, 0x654, R2 ;  /* 0x00000654ff027816 */ /* 0x000fc80000000002 */
[----:B-1----:R1:W-:Y:S01]  /*1da0*/  SYNCS.ARRIVE.TRANS64.RED.A1T0 RZ, [R2+URZ], RZ ;  /* 0x000000ff02ff79a7 */ /* 0x0023e200081004ff */
[----:B--2---:R-:W-:-:S13]  /*1db0*/  LOP3.LUT P2, RZ, R6, 0x1, RZ, 0xc0, !PT ;  /* 0x0000000106ff7812 */ /* 0x004fda000784c0ff */
[----:B------:R-:W-:Y:S01]  /*1dc0*/  @P2 SHF.R.U32.HI R3, RZ, 0x10, R5 ;  /* 0x00000010ff032819 */ /* 0x000fe20000011605 */
[----:B------:R-:W-:Y:S01]  /*1dd0*/  VOTEU.ANY UP0, P2 ;  /* 0x0000000000ff7886 */ /* 0x000fe20001000100 */
[----:B------:R-:W-:Y:S02]  /*1de0*/  @P2 MOV R13, R4 ;  /* 0x00000004000d2202 */ /* 0x000fe40000000f00 */
[----:B------:R-:W-:Y:S02]  /*1df0*/  @P2 R2UR.BROADCAST UR8, R3 ;  /* 0x00000000030822ca */ /* 0x000fe400008e0000 */
[----:B------:R-:W-:-:S11]  /*1e00*/  @P2 LOP3.LUT R11, R5, 0xffff, RZ, 0xc0, !PT ;  /* 0x0000ffff050b2812 */ /* 0x000fd600078ec0ff */
[----:B------:R-:W-:Y:S01]  /*1e10*/  @UP0 UMOV UR36, UR8 ;  /* 0x0000000800240c82 */ /* 0x000fe20008000000 */
[----:B-1----:R-:W-:Y:S05]  /*1e20*/  @!P0 BRA `(.L_x_33) ;  /* 0x0000000000b88947 */ /* 0x002fea0003800000 */
[----:B------:R-:W4:Y:S01]  /*1e30*/  LDC.64 R4, c[0x0][0xb18] ;  /* 0x0002c600ff047b82 */ /* 0x000f220000000a00 */
[----:B------:R-:W-:-:S07]  /*1e40*/  ISETP.NE.AND P3, PT, R26, 0x1, PT ;  /* 0x000000011a00780c */ /* 0x000fce0003f65270 */
[----:B------:R-:W1:Y:S08]  /*1e50*/  LDC.64 R6, c[0x0][0xb10] ;  /* 0x0002c400ff067b82 */ /* 0x000e700000000a00 */
[----:B------:R-:W2:Y:S08]  /*1e60*/  LDC R16, c[0x0][0xb20] ;  /* 0x0002c800ff107b82 */ /* 0x000eb00000000800 */
[----:B------:R-:W3:Y:S01]  /*1e70*/  LDC R18, c[0x0][0xb0c] ;  /* 0x0002c300ff127b82 */ /* 0x000ee20000000800 */
[----:B----4-:R-:W-:Y:S01]  /*1e80*/  IMAD.HI.U32 R17, R0, R5, RZ ;  /* 0x0000000500117227 */ /* 0x010fe200078e00ff */
[----:B------:R-:W-:-:S03]  /*1e90*/  ISETP.NE.AND P0, PT, R4, 0x1, PT ;  /* 0x000000010400780c */ /* 0x000fc60003f05270 */
[----:B------:R-:W-:-:S03]  /*1ea0*/  IMAD.HI.U32 R5, R11, R5, RZ ;  /* 0x000000050b057227 */ /* 0x000fc600078e00ff */
[----:B------:R-:W4:Y:S01]  /*1eb0*/  LDC.64 R2, c[0x0][0xb28] ;  /* 0x0002ca00ff027b82 */ /* 0x000f220000000a00 */
[----:B-1----:R-:W-:-:S04]  /*1ec0*/  IMAD.HI.U32 R20, R9, R6, RZ ;  /* 0x0000000609147227 */ /* 0x002fc800078e00ff */
[----:B------:R-:W-:Y:S01]  /*1ed0*/  IMAD.HI.U32 R22, R13, R6, RZ ;  /* 0x000000060d167227 */ /* 0x000fe200078e00ff */
[----:B------:R-:W-:Y:S02]  /*1ee0*/  SHF.R.U32.HI R20, RZ, R7, R20 ;  /* 0x00000007ff147219 */ /* 0x000fe40000011614 */
[-C--:B--2---:R-:W-:Y:S02]  /*1ef0*/  SHF.R.U32.HI R17, RZ, R16.reuse, R17 ;  /* 0x00000010ff117219 */ /* 0x084fe40000011611 */
[----:B------:R-:W-:Y:S02]  /*1f00*/  SHF.R.U32.HI R16, RZ, R16, R5 ;  /* 0x00000010ff107219 */ /* 0x000fe40000011605 */
[----:B------:R-:W-:Y:S02]  /*1f10*/  SEL R17, R0, R17, !P0 ;  /* 0x0000001100117207 */ /* 0x000fe40004000000 */
[----:B------:R-:W-:Y:S02]  /*1f20*/  SHF.R.U32.HI R22, RZ, R7, R22 ;  /* 0x00000007ff167219 */ /* 0x000fe40000011616 */
[----:B---3--:R-:W-:-:S02]  /*1f30*/  ISETP.NE.AND P1, PT, R18, 0x1, PT ;  /* 0x000000011200780c */ /* 0x008fc40003f25270 */
[----:B------:R-:W-:Y:S02]  /*1f40*/  SEL R5, R11, R16, !P0 ;  /* 0x000000100b057207 */ /* 0x000fe40004000000 */
[----:B------:R-:W-:Y:S02]  /*1f50*/  SEL R19, R9, R20, !P1 ;  /* 0x0000001409137207 */ /* 0x000fe40004800000 */
[----:B------:R-:W-:Y:S01]  /*1f60*/  SEL R7, R13, R22, !P1 ;  /* 0x000000160d077207 */ /* 0x000fe20004800000 */
[----:B----4-:R-:W-:-:S04]  /*1f70*/  IMAD.HI.U32 R20, R17, R2, RZ ;  /* 0x0000000211147227 */ /* 0x010fc800078e00ff */
[----:B------:R-:W-:Y:S01]  /*1f80*/  IMAD.HI.U32 R6, R19, R2, RZ ;  /* 0x0000000213067227 */ /* 0x000fe200078e00ff */
[----:B------:R-:W-:-:S04]  /*1f90*/  @P3 SHF.R.U32.HI R17, RZ, R3, R20 ;  /* 0x00000003ff113219 */ /* 0x000fc80000011614 */
        /* <DEDUP_REMOVED lines=8> */
[----:B------:R-:W-:-:S04]  /*2020*/  @!P0 IMAD.HI.U32 R16, R7, R2, RZ ;  /* 0x0000000207108227 */ /* 0x000fc800078e00ff */
[----:B------:R-:W-:Y:S01]  /*2030*/  IMAD.MOV R2, RZ, RZ, -R6 ;  /* 0x000000ffff027224 */ /* 0x000fe200078e0a06 */
[----:B------:R-:W-:-:S03]  /*2040*/  @!P0 SHF.R.U32.HI R16, RZ, R3, R16 ;  /* 0x00000003ff108219 */ /* 0x000fc60000011610 */
[----:B------:R-:W-:Y:S01]  /*2050*/  IMAD R2, R26, R2, R5 ;  /* 0x000000021a027224 */ /* 0x000fe200078e0205 */
[----:B------:R-:W-:Y:S02]  /*2060*/  @!P0 SEL R3, R7, R16, !P3 ;  /* 0x0000001007038207 */ /* 0x000fe40005800000 */
[----:B------:R-:W-:-:S03]  /*2070*/  IADD3 R16, PT, PT, -R5, RZ, RZ ;  /* 0x000000ff05107210 */ /* 0x000fc60007ffe1ff */
[--C-:B------:R-:W-:Y:S02]  /*2080*/  @!P0 IMAD.IADD R6, R6, 0x1, -R3.reuse ;  /* 0x0000000106068824 */ /* 0x100fe400078e0a03 */
[----:B------:R-:W-:Y:S01]  /*2090*/  @!P0 IMAD R3, R2, R19, R3 ;  /* 0x0000001302038224 */ /* 0x000fe200078e0203 */
[----:B------:R-:W-:Y:S01]  /*20a0*/  IADD3 R2, PT, PT, -R7, RZ, RZ ;  /* 0x000000ff07027210 */ /* 0x000fe20007ffe1ff */
[----:B------:R-:W-:Y:S02]  /*20b0*/  @!P0 IMAD R5, R26, R6, R7 ;  /* 0x000000061a058224 */ /* 0x000fe400078e0207 */
[----:B------:R-:W-:Y:S02]  /*20c0*/  IMAD R11, R4, R16, R11 ;  /* 0x00000010040b7224 */ /* 0x000fe400078e020b */
[----:B------:R-:W-:Y:S02]  /*20d0*/  @!P0 IMAD.MOV.U32 R7, RZ, RZ, R3 ;  /* 0x000000ffff078224 */ /* 0x000fe400078e0003 */
[----:B------:R-:W-:-:S02]  /*20e0*/  IMAD R2, R18, R2, R13 ;  /* 0x0000000212027224 */ /* 0x000fc400078e020d */
[----:B------:R-:W-:Y:S02]  /*20f0*/  IMAD R11, R5, R4, R11 ;  /* 0x00000004050b7224 */ /* 0x000fe400078e020b */
[----:B------:R-:W-:Y:S02]  /*2100*/  IMAD R13, R7, R18, R2 ;  /* 0x00000012070d7224 */ /* 0x000fe400078e0202 */
.L_x_33:
[----:B------:R-:W1:Y:S02]  /*2110*/  LDCU UR8, c[0x0][0xb30] ;  /* 0x00016600ff0877ac */ /* 0x000e640008000800 */
[----:B-1----:R-:W-:-:S09]  /*2120*/  UISETP.NE.AND UP0, UPT, UR8, 0x1, UPT ;  /* 0x000000010800788c */ /* 0x002fd2000bf05270 */
[----:B------:R-:W-:Y:S05]  /*2130*/  BRA.U UP0, `(.L_x_34) ;  /* 0x0000000100407547 */ /* 0x000fea000b800000 */
[----:B------:R-:W1:Y:S08]  /*2140*/  LDC.64 R4, c[0x0][0xb10] ;  /* 0x0002c400ff047b82 */ /* 0x000e700000000a00 */
[----:B------:R-:W2:Y:S08]  /*2150*/  LDC.64 R2, c[0x0][0xb18] ;  /* 0x0002c600ff027b82 */ /* 0x000eb00000000a00 */
[----:B------:R-:W3:Y:S08]  /*2160*/  LDC R6, c[0x0][0xb20] ;  /* 0x0002c800ff067b82 */ /* 0x000ef00000000800 */
[----:B------:R-:W4:Y:S01]  /*2170*/  LDC R16, c[0x0][0xb0c] ;  /* 0x0002c300ff107b82 */ /* 0x000f220000000800 */
[----:B-1----:R-:W-:-:S05]  /*2180*/  IMAD.HI.U32 R4, R13, R4, RZ ;  /* 0x000000040d047227 */ /* 0x002fca00078e00ff */
[----:B------:R-:W-:Y:S01]  /*2190*/  SHF.R.U32.HI R4, RZ, R5, R4 ;  /* 0x00000005ff047219 */ /* 0x000fe20000011604 */
[----:B--2---:R-:W-:Y:S01]  /*21a0*/  IMAD.HI.U32 R3, R11, R3, RZ ;  /* 0x000000030b037227 */ /* 0x004fe200078e00ff */
[----:B------:R-:W-:-:S04]  /*21b0*/  ISETP.NE.AND P0, PT, R2, 0x1, PT ;  /* 0x000000010200780c */ /* 0x000fc80003f05270 */
[----:B---3--:R-:W-:-:S04]  /*21c0*/  SHF.R.U32.HI R6, RZ, R6, R3 ;  /* 0x00000006ff067219 */ /* 0x008fc80000011603 */
[----:B------:R-:W-:Y:S02]  /*21d0*/  SEL R3, R11, R6, !P0 ;  /* 0x000000060b037207 */ /* 0x000fe40004000000 */
[----:B----4-:R-:W-:-:S04]  /*21e0*/  ISETP.NE.AND P1, PT, R16, 0x1, PT ;  /* 0x000000011000780c */ /* 0x010fc80003f25270 */
[----:B------:R-:W-:-:S05]  /*21f0*/  SEL R4, R13, R4, !P1 ;  /* 0x000000040d047207 */ /* 0x000fca0004800000 */
[----:B------:R-:W-:Y:S02]  /*2200*/  IMAD.IADD R5, R3, 0x1, -R4 ;  /* 0x0000000103057824 */ /* 0x000fe400078e0a04 */
[----:B------:R-:W-:Y:S02]  /*2210*/  IMAD.IADD R3, R4, 0x1, -R3 ;  /* 0x0000000104037824 */ /* 0x000fe400078e0a03 */
[----:B------:R-:W-:Y:S02]  /*2220*/  IMAD R13, R5, R16, R13 ;  /* 0x00000010050d7224 */ /* 0x000fe400078e020d */
[----:B------:R-:W-:-:S07]  /*2230*/  IMAD R11, R3, R2, R11 ;  /* 0x00000002030b7224 */ /* 0x000fce00078e020b */
.L_x_34:
[----:B------:R-:W-:Y:S01]  /*2240*/  VIADD R14, R14, 0x1 ;  /* 0x000000010e0e7836 */ /* 0x000fe20000000000 */
[----:B------:R-:W-:Y:S01]  /*2250*/  PLOP3.LUT P1, PT, PT, PT, PT, 0x80, 0x8 ;  /* 0x000000000008781c */ /* 0x000fe20003f2f070 */
[----:B------:R-:W-:Y:S02]  /*2260*/  IMAD.IADD R21, R13, 0x1, R68 ;  /* 0x000000010d157824 */ /* 0x000fe400078e0244 */
[----:B------:R-:W-:Y:S01]  /*2270*/  IMAD.IADD R20, R11, 0x1, R66 ;  /* 0x000000010b147824 */ /* 0x000fe200078e0242 */
[----:B------:R-:W-:-:S04]  /*2280*/  ISETP.NE.AND P0, PT, R14, 0x2, PT ;  /* 0x000000020e00780c */ /* 0x000fc80003f05270 */
[----:B------:R-:W-:Y:S02]  /*2290*/  SEL R3, RZ, 0x1, P0 ;  /* 0x00000001ff037807 */ /* 0x000fe40000000000 */
[----:B------:R-:W-:Y:S02]  /*22a0*/  SEL R14, R14, RZ, P0 ;  /* 0x000000ff0e0e7207 */ /* 0x000fe40000000000 */
[----:B------:R-:W-:Y:S01]  /*22b0*/  LOP3.LUT R12, R12, R3, RZ, 0x3c, !PT ;  /* 0x000000030c0c7212 */ /* 0x000fe200078e3cff */
[----:B------:R-:W-:Y:S06]  /*22c0*/  @P2 BRA `(.L_x_35) ;  /* 0xfffffff000a02947 */ /* 0x000fec000383ffff */
[----:B------:R-:W-:Y:S01]  /*22d0*/  UIADD3 UR4, UPT, UPT, UR4, 0x20, URZ ;  /* 0x0000002004047890 */ /* 0x000fe2000fffe0ff */
[----:B------:R-:W-:-:S03]  /*22e0*/  SHF.L.U32 R3, R15, 0x1f, RZ ;  /* 0x0000001f0f037819 */ /* 0x000fc600000006ff */
[----:B------:R-:W-:-:S09]  /*22f0*/  ULEA UR5, UR6, UR4, 0x3 ;  /* 0x0000000406057291 */ /* 0x000fd2000f8e18ff */
[----:B------:R-:W1:Y:S02]  /*2300*/  SYNCS.PHASECHK.TRANS64.TRYWAIT P0, [UR5], R3 ;  /* 0x00000003ff0075a7 */ /* 0x000e640008001105 */
[----:B-1----:R-:W-:Y:S05]  /*2310*/  @!P0 BRA `(.L_x_36) ;  /* 0x0000008800e48947 */ /* 0x002fea0003800000 */
.L_x_172:
[----:B------:R-:W-:-:S04]  /*2320*/  UIADD3 UR6, UPT, UPT, UR6, 0x1, URZ ;  /* 0x0000000106067890 */ /* 0x000fc8000fffe0ff */
[----:B------:R-:W-:-:S04]  /*2330*/  UISETP.NE.AND UP0, UPT, UR6, 0x4, UPT ;  /* 0x000000040600788c */ /* 0x000fc8000bf05270 */
[----:B------:R-:W-:Y:S02]  /*2340*/  USEL UR7, URZ, 0x1, UP0 ;  /* 0x00000001ff077887 */ /* 0x000fe40008000000 */
[----:B------:R-:W-:-:S04]  /*2350*/  USEL UR6, UR6, URZ, UP0 ;  /* 0x000000ff06067287 */ /* 0x000fc80008000000 */
[----:B------:R-:W-:Y:S01]  /*2360*/  ULEA UR5, UR6, UR4, 0x3 ;  /* 0x0000000406057291 */ /* 0x000fe2000f8e18ff */
[----:B------:R-:W-:-:S04]  /*2370*/  LOP3.LUT R2, R15, UR7, RZ, 0x3c, !PT ;  /* 0x000000070f027c12 */ /* 0x000fc8000f8e3cff */
[----:B-1----:R-:W-:-:S04]  /*2380*/  SHF.L.U32 R3, R2, 0x1f, RZ ;  /* 0x0000001f02037819 */ /* 0x002fc800000006ff */
[----:B------:R-:W1:Y:S02]  /*2390*/  SYNCS.PHASECHK.TRANS64.TRYWAIT P0, [UR5], R3 ;  /* 0x00000003ff0075a7 */ /* 0x000e640008001105 */
[----:B-1----:R-:W-:Y:S05]  /*23a0*/  @!P0 BRA `(.L_x_37) ;  /* 0x0000008800d88947 */ /* 0x002fea0003800000 */
.L_x_174:
        /* <DEDUP_REMOVED lines=9> */
.L_x_176:
[----:B------:R-:W-:-:S04]  /*2440*/  UIADD3 UR6, UPT, UPT, UR6, 0x1, URZ ;  /* 0x0000000106067890 */ /* 0x000fc8000fffe0ff */
[----:B------:R-:W-:-:S04]  /*2450*/  UISETP.NE.AND UP0, UPT, UR6, 0x4, UPT ;  /* 0x000000040600788c */ /* 0x000fc8000bf05270 */
[----:B------:R-:W-:Y:S02]  /*2460*/  USEL UR5, URZ, 0x1, UP0 ;  /* 0x00000001ff057887 */ /* 0x000fe40008000000 */
[----:B------:R-:W-:-:S04]  /*2470*/  USEL UR6, UR6, URZ, UP0 ;  /* 0x000000ff06067287 */ /* 0x000fc80008000000 */
[----:B------:R-:W-:Y:S01]  /*2480*/  ULEA UR6, UR6, UR4, 0x3 ;  /* 0x0000000406067291 */ /* 0x000fe2000f8e18ff */
[----:B-1----:R-:W-:-:S04]  /*2490*/  LOP3.LUT R3, R2, UR5, RZ, 0x3c, !PT ;  /* 0x0000000502037c12 */ /* 0x002fc8000f8e3cff */
[----:B------:R-:W-:Y:S01]  /*24a0*/  SHF.L.U32 R3, R3, 0x1f, RZ ;  /* 0x0000001f03037819 */ /* 0x000fe200000006ff */
[----:B----4-:R-:W-:-:S07]  /*24b0*/  IMAD.U32 R0, RZ, RZ, UR6 ;  /* 0x00000006ff007e24 */ /* 0x010fce000f8e00ff */
.L_x_39:
[----:B-1----:R1:W2:Y:S02]  /*24c0*/  SYNCS.PHASECHK.TRANS64.TRYWAIT P0, [R0+URZ], R3 ;  /* 0x00000003000075a7 */ /* 0x0022a400080011ff */
[----:B--2---:R-:W-:Y:S05]  /*24d0*/  @!P0 NANOSLEEP.SYNCS 0x989680 ;  /* 0x009896800000895d */ /* 0x004fea0003900000 */
[----:B------:R-:W2:Y:S02]  /*24e0*/  @!P0 SYNCS.PHASECHK.TRANS64 P0, [R0+URZ], R3 ;  /* 0x00000003000085a7 */ /* 0x000ea400080010ff */
[----:B--2---:R-:W-:Y:S05]  /*24f0*/  @P0 EXIT ;  /* 0x000000000000094d */ /* 0x004fea0003800000 */
[----:B------:R-:W-:Y:S05]  /*2500*/  BRA `(.L_x_39) ;  /* 0xfffffffc00ec7947 */ /* 0x000fea000383ffff */
.L_x_17:
[----:B------:R-:W-:-:S04]  /*2510*/  UISETP.NE.AND UP1, UPT, UR37, URZ, UPT ;  /* 0x000000ff2500728c */ /* 0x000fc8000bf25270 */
[----:B------:R-:W-:-:S09]  /*2520*/  UISETP.NE.OR UP1, UPT, UR8, 0x1, UP1 ;  /* 0x000000010800788c */ /* 0x000fd20008f25670 */
[----:B------:R-:W-:Y:S05]  /*2530*/  BRA.U UP1, `(.L_x_40) ;  /* 0x0000000501487547 */ /* 0x000fea000b800000 */
[----:B------:R-:W-:Y:S01]  /*2540*/  ISETP.NE.AND P2, PT, R2, RZ, PT ;  /* 0x000000ff0200720c */ /* 0x000fe20003f45270 */
[----:B------:R-:W-:Y:S01]  /*2550*/  IMAD.MOV.U32 R12, RZ, RZ, 0x1 ;  /* 0x00000001ff0c7424 */ /* 0x000fe200078e00ff */
[----:B------:R-:W-:Y:S02]  /*2560*/  CS2R R10, SRZ ;  /* 0x00000000000a7805 */ /* 0x000fe4000001ff00 */
[----:B------:R-:W-:Y:S01]  /*2570*/  CS2R R8, SRZ ;  /* 0x0000000000087805 */ /* 0x000fe2000001ff00 */
[----:B------:R-:W-:Y:S01]  /*2580*/  UMOV UR4, 0x400 ;  /* 0x0000040000047882 */ /* 0x000fe20000000000 */
[----:B------:R-:W-:Y:S01]  /*2590*/  UMOV UR6, URZ ;  /* 0x000000ff00067c82 */ /* 0x000fe20008000000 */
[----:B------:R-:W-:-:S12]  /*25a0*/  ULEA UR37, UR37, UR4, 0x18 ;  /* 0x0000000425257291 */ /* 0x000fd8000f8ec0ff */
.L_x_44:
[----:B------:R-:W-:Y:S02]  /*25b0*/  LEA R0, R8, UR37, 0x3 ;  /* 0x0000002508007c11 */ /* 0x000fe4000f8e18ff */
[----:B------:R-:W-:-:S03]  /*25c0*/  SHF.L.U32 R5, R9, 0x1f, RZ ;  /* 0x0000001f09057819 */ /* 0x000fc600000006ff */
[----:B------:R-:W-:Y:S01]  /*25d0*/  VIADD R4, R0, 0x100 ;  /* 0x0000010000047836 */ /* 0x000fe20000000000 */
[----:B------:R-:W1:Y:S02]  /*25e0*/  SYNCS.PHASECHK.TRANS64.TRYWAIT P0, [R0+URZ+0xf0], R5 ;  /* 0x0000f005000075a7 */ /* 0x000e6400080011ff */
[----:B-1----:R-:W-:Y:S05]  /*25f0*/  @!P0 BRA `(.L_x_41) ;  /* 0x0000008800748947 */ /* 0x002fea0003800000 */
.L_x_177:
[----:B------:R-:W-:Y:S01]  /*2600*/  ULEA UR5, UR6, UR37, 0x3 ;  /* 0x0000002506057291 */ /* 0x000fe2000f8e18ff */
[----:B------:R-:W-:Y:S02]  /*2610*/  PRMT R4, RZ, 0x654, R4 ;  /* 0x00000654ff047816 */ /* 0x000fe40000000004 */
[----:B-1----:R-:W-:Y:S01]  /*2620*/  SHF.L.U32 R5, R12, 0x1f, RZ ;  /* 0x0000001f0c057819 */ /* 0x002fe200000006ff */
[----:B------:R-:W-:Y:S01]  /*2630*/  UIADD3 UR4, UPT, UPT, UR5, 0x90, URZ ;  /* 0x0000009005047890 */ /* 0x000fe2000fffe0ff */
[----:B------:R1:W-:Y:S05]  /*2640*/  SYNCS.ARRIVE.TRANS64.RED.A1T0 RZ, [R4+URZ], RZ ;  /* 0x000000ff04ff79a7 */ /* 0x0003ea00081004ff */
[----:B------:R-:W-:Y:S01]  /*2650*/  IMAD.U32 R7, RZ, RZ, UR4 ;  /* 0x00000004ff077e24 */ /* 0x000fe2000f8e00ff */
[----:B------:R-:W2:Y:S04]  /*2660*/  SYNCS.PHASECHK.TRANS64.TRYWAIT P0, [UR5+0xa0], R5 ;  /* 0x0000a005ff0075a7 */ /* 0x000ea80008001105 */
[----:B------:R-:W-:Y:S01]  /*2670*/  PRMT R6, R2, 0x654, R7 ;  /* 0x0000065402067816 */ /* 0x000fe20000000007 */
[----:B-1----:R-:W-:Y:S01]  /*2680*/  @!P2 IMAD.MOV.U32 R4, RZ, RZ, 0x10 ;  /* 0x00000010ff04a424 */ /* 0x002fe200078e00ff */
[----:B--2---:R-:W-:Y:S06]  /*2690*/  @!P0 BRA `(.L_x_42) ;  /* 0x0000008800608947 */ /* 0x004fec0003800000 */
.L_x_179:
[----:B------:R-:W-:Y:S01]  /*26a0*/  ULEA UR4, UR6, UR37, 0x4 ;  /* 0x0000002506047291 */ /* 0x000fe2000f8e20ff */
[----:B------:R-:W-:Y:S01]  /*26b0*/  SEL R3, R6, R3, !P2 ;  /* 0x0000000306037207 */ /* 0x000fe20005000000 */
[----:B------:R-:W-:Y:S01]  /*26c0*/  UIADD3 UR5, UPT, UPT, UR5, 0x90, URZ ;  /* 0x0000009005057890 */ /* 0x000fe2000fffe0ff */
[----:B-1----:R-:W-:Y:S01]  /*26d0*/  LEA R0, R11, UR37, 0x3 ;  /* 0x000000250b007c11 */ /* 0x002fe2000f8e18ff */
[----:B------:R-:W-:Y:S01]  /*26e0*/  UIADD3 UR4, UPT, UPT, UR4, 0x120, URZ ;  /* 0x0000012004047890 */ /* 0x000fe2000fffe0ff */
[----:B------:R-:W-:Y:S01]  /*26f0*/  SHF.L.U32 R5, R10, 0x1f, RZ ;  /* 0x0000001f0a057819 */ /* 0x000fe200000006ff */
[----:B------:R1:W-:Y:S01]  /*2700*/  @!P2 SYNCS.ARRIVE.TRANS64.RED RZ, [R3+URZ], R4 ;  /* 0x0000000403ffa9a7 */ /* 0x0003e200080004ff */
[----:B------:R-:W-:Y:S01]  /*2710*/  UIADD3 UR6, UPT, UPT, UR6, 0x1, URZ ;  /* 0x0000000106067890 */ /* 0x000fe2000fffe0ff */
[----:B------:R-:W-:-:S03]  /*2720*/  VIADD R8, R8, 0x1 ;  /* 0x0000000108087836 */ /* 0x000fc60000000000 */
[----:B------:R-:W-:Y:S02]  /*2730*/  UISETP.NE.AND UP0, UPT, UR6, 0x2, UPT ;  /* 0x000000020600788c */ /* 0x000fe4000bf05270 */
[----:B------:R-:W-:Y:S06]  /*2740*/  UGETNEXTWORKID.BROADCAST [UR4], [UR5] ;  /* 0x00000000040073ca */ /* 0x000fec0008000100 */
[----:B------:R-:W-:Y:S01]  /*2750*/  USEL UR4, URZ, 0x1, UP0 ;  /* 0x00000001ff047887 */ /* 0x000fe20008000000 */
[----:B------:R-:W-:Y:S01]  /*2760*/  ISETP.NE.AND P0, PT, R8, 0x2, PT ;  /* 0x000000020800780c */ /* 0x000fe20003f05270 */
[----:B------:R-:W-:Y:S01]  /*2770*/  USEL UR6, UR6, URZ, UP0 ;  /* 0x000000ff06067287 */ /* 0x000fe20008000000 */
[----:B------:R-:W2:Y:S03]  /*2780*/  SYNCS.PHASECHK.TRANS64.TRYWAIT P1, [R0+URZ+0x90], R5 ;  /* 0x00009005000075a7 */ /* 0x000ea600080211ff */
[----:B------:R-:W-:Y:S01]  /*2790*/  LOP3.LUT R12, R12, UR4, RZ, 0x3c, !PT ;  /* 0x000000040c0c7c12 */ /* 0x000fe2000f8e3cff */
[----:B-12---:R-:W-:Y:S07]  /*27a0*/  @!P1 BRA `(.L_x_43) ;  /* 0x0000008800349947 */ /* 0x006fee0003800000 */
.L_x_180:
[C---:B------:R-:W-:Y:S01]  /*27b0*/  LEA R4, R11.reuse, UR37, 0x4 ;  /* 0x000000250b047c11 */ /* 0x040fe2000f8e20ff */
[----:B-1----:R-:W-:Y:S01]  /*27c0*/  VIADD R0, R0, 0xa0 ;  /* 0x000000a000007836 */ /* 0x002fe20000000000 */
[----:B------:R-:W-:Y:S01]  /*27d0*/  SEL R8, R8, RZ, P0 ;  /* 0x000000ff08087207 */ /* 0x000fe20000000000 */
[----:B------:R-:W-:-:S03]  /*27e0*/  VIADD R11, R11, 0x1 ;  /* 0x000000010b0b7836 */ /* 0x000fc60000000000 */
[----:B------:R-:W1:Y:S01]  /*27f0*/  LDS.128 R4, [R4+0x120] ;  /* 0x0001200004047984 */ /* 0x000e620000000c00 */
[----:B------:R-:W-:Y:S02]  /*2800*/  PRMT R0, RZ, 0x654, R0 ;  /* 0x00000654ff007816 */ /* 0x000fe40000000000 */
[C---:B------:R-:W-:Y:S01]  /*2810*/  ISETP.NE.AND P1, PT, R11.reuse, 0x2, PT ;  /* 0x000000020b00780c */ /* 0x040fe20003f25270 */
[----:B------:R-:W-:Y:S01]  /*2820*/  @!PT LDS RZ, [RZ] ;  /* 0x00000000fffff984 */ /* 0x000fe20000000800 */
[----:B------:R-:W-:Y:S01]  /*2830*/  @!PT LDS RZ, [RZ] ;  /* 0x00000000fffff984 */ /* 0x000fe20000000800 */
[----:B------:R-:W-:Y:S01]  /*2840*/  @!PT LDS RZ, [RZ] ;  /* 0x00000000fffff984 */ /* 0x000fe20000000800 */
[----:B------:R-:W-:Y:S01]  /*2850*/  @!PT LDS RZ, [RZ] ;  /* 0x00000000fffff984 */ /* 0x000fe20000000800 */
[----:B------:R2:W-:Y:S06]  /*2860*/  MEMBAR.ALL.CTA ;  /* 0x0000000000007992 */ /* 0x0005ec0000008000 */
[----:B--2---:R-:W2:Y:S01]  /*2870*/  FENCE.VIEW.ASYNC.S ;  /* 0x00000000000073c6 */ /* 0x004ea20000000000 */
[----:B------:R-:W-:Y:S01]  /*2880*/  SEL R11, R11, RZ, P1 ;  /* 0x000000ff0b0b7207 */ /* 0x000fe20000800000 */
[----:B--2---:R2:W-:Y:S01]  /*2890*/  SYNCS.ARRIVE.TRANS64.RED.A1T0 RZ, [R0+URZ], RZ ;  /* 0x000000ff00ff79a7 */ /* 0x0045e200081004ff */
[----:B-1----:R-:W-:-:S02]  /*28a0*/  LOP3.LUT P3, RZ, R6, 0x1, RZ, 0xc0, !PT ;  /* 0x0000000106ff7812 */ /* 0x002fc4000786c0ff */
[----:B------:R-:W-:-:S04]  /*28b0*/  SEL R5, RZ, 0x1, P1 ;  /* 0x00000001ff057807 */ /* 0x000fc80000800000 */
[----:B------:R-:W-:Y:S02]  /*28c0*/  LOP3.LUT R10, R10, R5, RZ, 0x3c, !PT ;  /* 0x000000050a0a7212 */ /* 0x000fe400078e3cff */
[----:B--2---:R-:W-:-:S04]  /*28d0*/  SEL R0, RZ, 0x1, P0 ;  /* 0x00000001ff007807 */ /* 0x004fc80000000000 */
[----:B------:R-:W-:Y:S01]  /*28e0*/  LOP3.LUT R9, R9, R0, RZ, 0x3c, !PT ;  /* 0x0000000009097212 */ /* 0x000fe200078e3cff */
[----:B------:R-:W-:Y:S06]  /*28f0*/  @P3 BRA `(.L_x_44) ;  /* 0xfffffffc002c3947 */ /* 0x000fec000383ffff */
[----:B------:R-:W-:Y:S01]  /*2900*/  ULEA UR5, UR6, UR37, 0x3 ;  /* 0x0000002506057291 */ /* 0x000fe2000f8e18ff */
[----:B------:R-:W-:-:S08]  /*2910*/  SHF.L.U32 R3, R12, 0x1f, RZ ;  /* 0x0000001f0c037819 */ /* 0x000fd000000006ff */
[----:B------:R-:W1:Y:S02]  /*2920*/  SYNCS.PHASECHK.TRANS64 P0, [UR5+0xa0], R3 ;  /* 0x0000a003ff0075a7 */ /* 0x000e640008001005 */
[----:B-1----:R-:W-:Y:S05]  /*2930*/  @P0 BRA `(.L_x_45) ;  /* 0x0000000000080947 */ /* 0x002fea0003800000 */
[----:B------:R-:W1:Y:S02]  /*2940*/  SYNCS.PHASECHK.TRANS64.TRYWAIT P0, [UR5+0xa0], R3 ;  /* 0x0000a003ff0075a7 */ /* 0x000e640008001105 */
[----:B-1----:R-:W-:Y:S05]  /*2950*/  @!P0 BRA `(.L_x_46) ;  /* 0x0000008400dc8947 */ /* 0x002fea0003800000 */
.L_x_45:
[----:B------:R-:W-:-:S04]  /*2960*/  UIADD3 UR4, UPT, UPT, UR6, 0x1, URZ ;  /* 0x0000000106047890 */ /* 0x000fc8000fffe0ff */
[----:B------:R-:W-:-:S04]  /*2970*/  UISETP.NE.AND UP0, UPT, UR4, 0x2, UPT ;  /* 0x000000020400788c */ /* 0x000fc8000bf05270 */
[----:B------:R-:W-:Y:S02]  /*2980*/  USEL UR7, URZ, 0x1, UP0 ;  /* 0x00000001ff077887 */ /* 0x000fe40008000000 */
[----:B------:R-:W-:-:S04]  /*2990*/  USEL UR4, UR4, URZ, UP0 ;  /* 0x000000ff04047287 */ /* 0x000fc80008000000 */
[----:B------:R-:W-:Y:S01]  /*29a0*/  ULEA UR4, UR4, UR37, 0x3 ;  /* 0x0000002504047291 */ /* 0x000fe2000f8e18ff */
[----:B-1----:R-:W-:-:S04]  /*29b0*/  LOP3.LUT R3, R12, UR7, RZ, 0x3c, !PT ;  /* 0x000000070c037c12 */ /* 0x002fc8000f8e3cff */
[----:B------:R-:W-:-:S04]  /*29c0*/  SHF.L.U32 R0, R3, 0x1f, RZ ;  /* 0x0000001f03007819 */ /* 0x000fc800000006ff */
[----:B------:R-:W1:Y:S02]  /*29d0*/  SYNCS.PHASECHK.TRANS64 P0, [UR4+0xa0], R0 ;  /* 0x0000a000ff0075a7 */ /* 0x000e640008001004 */
[----:B-1----:R-:W-:Y:S05]  /*29e0*/  @P0 EXIT ;  /* 0x000000000000094d */ /* 0x002fea0003800000 */
[----:B------:R-:W-:Y:S02]  /*29f0*/  SHF.L.U32 R3, R3, 0x1f, RZ ;  /* 0x0000001f03037819 */ /* 0x000fe400000006ff */
[----:B------:R-:W-:-:S07]  /*2a00*/  MOV R0, UR4 ;  /* 0x0000000400007c02 */ /* 0x000fce0008000f00 */
.L_x_47:
[----:B-1----:R1:W2:Y:S02]  /*2a10*/  SYNCS.PHASECHK.TRANS64.TRYWAIT P0, [R0+URZ+0xa0], R3 ;  /* 0x0000a003000075a7 */ /* 0x0022a400080011ff */
[----:B--2---:R-:W-:Y:S05]  /*2a20*/  @!P0 NANOSLEEP.SYNCS 0x989680 ;  /* 0x009896800000895d */ /* 0x004fea0003900000 */
[----:B------:R-:W2:Y:S02]  /*2a30*/  @!P0 SYNCS.PHASECHK.TRANS64 P0, [R0+URZ+0xa0], R3 ;  /* 0x0000a003000085a7 */ /* 0x000ea400080010ff */
[----:B--2---:R-:W-:Y:S05]  /*2a40*/  @P0 EXIT ;  /* 0x000000000000094d */ /* 0x004fea0003800000 */
[----:B------:R-:W-:Y:S05]  /*2a50*/  BRA `(.L_x_47) ;  /* 0xfffffffc00ec7947 */ /* 0x000fea000383ffff */
.L_x_40:
[----:B------:R-:W-:-:S09]  /*2a60*/  UISETP.NE.AND UP1, UPT, UR8, URZ, UPT ;  /* 0x000000ff0800728c */ /* 0x000fd2000bf25270 */
[----:B------:R-:W-:Y:S05]  /*2a70*/  BRA.U UP1, `(.L_x_48) ;  /* 0x0000000d01b47547 */ /* 0x000fea000b800000 */
[----:B------:R-:W-:Y:S01]  /*2a80*/  UMOV UR4, 0x40 ;  /* 0x0000004000047882 */ /* 0x000fe20000000000 */
[----:B------:R-:W-:Y:S01]  /*2a90*/  NOP ;  /* 0x0000000000007918 */ /* 0x000fe20000000000 */
[----:B------:R-:W-:Y:S01]  /*2aa0*/  ULEA UR4, UR37, UR4, 0x18 ;  /* 0x0000000425047291 */ /* 0x000fe2000f8ec0ff */
[----:B------:R-:W-:Y:S02]  /*2ab0*/  UMOV UR5, 0x400 ;  /* 0x0000040000057882 */ /* 0x000fe40000000000 */
[----:B------:R-:W-:-:S06]  /*2ac0*/  ULEA UR37, UR37, UR5, 0x18 ;  /* 0x0000000525257291 */ /* 0x000fcc000f8ec0ff */
[----:B------:R-:W1:Y:S02]  /*2ad0*/  LDS.U8 R0, [UR4+0x1c] ;  /* 0x00001c04ff007984 */ /* 0x000e640008000000 */
[----:B-1----:R-:W-:-:S13]  /*2ae0*/  ISETP.NE.AND P0, PT, R0, RZ, PT ;  /* 0x000000ff0000720c */ /* 0x002fda0003f05270 */
[----:B------:R-:W-:Y:S05]  /*2af0*/  @P0 BRA `(.L_x_49) ;  /* 0x0000000000580947 */ /* 0x000fea0003800000 */
[----:B------:R-:W-:-:S13]  /*2b00*/  ELECT P0, URZ, PT ;  /* 0x0000000000ff782f */ /* 0x000fda0003800000 */
[----:B------:R-:W-:Y:S05]  /*2b10*/  @!P0 BRA `(.L_x_50) ;  /* 0x0000000000608947 */ /* 0x000fea0003800000 */
[----:B------:R-:W-:Y:S01]  /*2b20*/  UMOV UR5, 0x10 ;  /* 0x0000001000057882 */ /* 0x000fe20000000000 */
[----:B------:R-:W-:Y:S01]  /*2b30*/  HFMA2 R0, -RZ, RZ, 0, 5.9604644775390625e-08 ;  /* 0x00000001ff007431 */ /* 0x000fe200000001ff */
[----:B------:R-:W-:-:S03]  /*2b40*/  MOV R2, 0xffff ;  /* 0x0000ffff00027802 */ /* 0x000fc60000000f00 */
[----:B------:R-:W-:Y:S04]  /*2b50*/  DEPBAR.LE SB1, 0x36 ;  /* 0x00009d800000791a */ /* 0x000fe80000000000 */
[----:B------:R-:W1:Y:S02]  /*2b60*/  UTCATOMSWS.FIND_AND_SET.ALIGN UP0, UR5, UR5 ;  /* 0x00000005000575e3 */ /* 0x000e640008000800 */
[----:B-1----:R-:W-:Y:S01]  /*2b70*/  MOV R3, UR5 ;  /* 0x0000000500037c02 */ /* 0x002fe20008000f00 */
[----:B------:R-:W-:Y:S06]  /*2b80*/  BRA.U UP0, `(.L_x_51) ;  /* 0x0000000100187547 */ /* 0x000fec000b800000 */
.L_x_52:
[----:B------:R-:W-:Y:S05]  /*2b90*/  NANOSLEEP 0x64 ;  /* 0x000000640000795d */ /* 0x000fea0003800000 */
[----:B------:R-:W-:-:S05]  /*2ba0*/  UMOV UR5, 0x10 ;  /* 0x0000001000057882 */ /* 0x000fca0000000000 */
[----:B------:R-:W-:Y:S04]  /*2bb0*/  DEPBAR.LE SB1, 0x36 ;  /* 0x00009d800000791a */ /* 0x000fe80000000000 */
[----:B------:R-:W1:Y:S02]  /*2bc0*/  UTCATOMSWS.FIND_AND_SET.ALIGN UP0, UR5, UR5 ;  /* 0x00000005000575e3 */ /* 0x000e640008000800 */
[----:B-1----:R-:W-:Y:S01]  /*2bd0*/  MOV R3, UR5 ;  /* 0x0000000500037c02 */ /* 0x002fe20008000f00 */
[----:B------:R-:W-:Y:S05]  /*2be0*/  BRA.U !UP0, `(.L_x_52) ;  /* 0xfffffffd08e87547 */ /* 0x000fea000b83ffff */
.L_x_51:
[-C--:B------:R-:W-:Y:S02]  /*2bf0*/  SHF.L.U32 R2, R2, R3.reuse, RZ ;  /* 0x0000000302027219 */ /* 0x080fe400000006ff */
[----:B------:R-:W-:Y:S01]  /*2c00*/  SHF.L.U32 R0, R0, R3, RZ ;  /* 0x0000000300007219 */ /* 0x000fe200000006ff */
[----:B------:R-:W-:Y:S02]  /*2c10*/  IMAD.SHL.U32 R3, R3, 0x20, RZ ;  /* 0x0000002003037824 */ /* 0x000fe400078e00ff */
[----:B------:R1:W-:Y:S04]  /*2c20*/  ATOMS.OR RZ, [UR4+0x14], R2 ;  /* 0x00001402ffff798c */ /* 0x0003e8000b000004 */
[----:B------:R1:W-:Y:S04]  /*2c30*/  ATOMS.OR RZ, [UR4+0x18], R0 ;  /* 0x00001800ffff798c */ /* 0x0003e8000b000004 */
[----:B------:R1:W-:Y:S01]  /*2c40*/  STS [UR37+0x140], R3 ;  /* 0x00014003ff007988 */ /* 0x0003e20008000825 */
[----:B------:R-:W-:Y:S05]  /*2c50*/  BRA `(.L_x_50) ;  /* 0x0000000000107947 */ /* 0x000fea0003800000 */
.L_x_49:
[----:B------:R-:W-:Y:S02]  /*2c60*/  MOV R0, 0xffffffff ;  /* 0xffffffff00007802 */ /* 0x000fe40000000f00 */
[----:B------:R-:W-:-:S03]  /*2c70*/  MOV R2, 0x2ca0 ;  /* 0x00002ca000027802 */ /* 0x000fc60000000f00 */
[----:B------:R1:W-:Y:S04]  /*2c80*/  STS [UR37+0x140], R0 ;  /* 0x00014000ff007988 */ /* 0x0003e80008000825 */
[----:B-1-3-5:R-:W-:Y:S05]  /*2c90*/  CALL.REL.NOINC `($__internal_1_$__cuda_sm10x_tcgen05_guardrail_trap_phase_invalid_during_alloc) ;  /* 0x0000008c00d47944 */ /* 0x02afea0003c00000 */
.L_x_50:
[----:B------:R-:W-:Y:S05]  /*2ca0*/  WARPSYNC.ALL ;  /* 0x0000000000007948 */ /* 0x000fea0003800000 */
[----:B------:R-:W2:Y:S01]  /*2cb0*/  S2UR UR5, SR_CgaCtaId ;  /* 0x00000000000579c3 */ /* 0x000ea20000008800 */
[----:B------:R-:W-:Y:S01]  /*2cc0*/  UMOV UR4, 0x400 ;  /* 0x0000040000047882 */ /* 0x000fe20000000000 */
[----:B------:R-:W-:-:S06]  /*2cd0*/  NOP ;  /* 0x0000000000007918 */ /* 0x000fcc0000000000 */
[----:B------:R-:W-:Y:S06]  /*2ce0*/  BAR.ARV 0x6, 0xa0 ;  /* 0x0182800000007b1d */ /* 0x000fec0000002000 */
[----:B------:R-:W4:Y:S01]  /*2cf0*/  LDCU UR7, c[0x0][0x38c] ;  /* 0x00007180ff0777ac */ /* 0x000f220008000800 */
[----:B------:R-:W-:Y:S01]  /*2d00*/  IMAD.MOV.U32 R11, RZ, RZ, 0x1 ;  /* 0x00000001ff0b7424 */ /* 0x000fe200078e00ff */
[----:B------:R-:W-:Y:S01]  /*2d10*/  CS2R R8, SRZ ;  /* 0x0000000000087805 */ /* 0x000fe2000001ff00 */
[----:B------:R-:W-:Y:S01]  /*2d20*/  IMAD.MOV.U32 R10, RZ, RZ, RZ ;  /* 0x000000ffff0a7224 */ /* 0x000fe200078e00ff */
[----:B------:R-:W3:Y:S01]  /*2d30*/  LDCU UR6, c[0x0][0x38c] ;  /* 0x00007180ff0677ac */ /* 0x000ee20008000800 */
[----:B------:R-:W-:Y:S01]  /*2d40*/  UMOV UR15, URZ ;  /* 0x000000ff000f7c82 */ /* 0x000fe20008000000 */
[----:B------:R-:W-:Y:S01]  /*2d50*/  UMOV UR14, URZ ;  /* 0x000000ff000e7c82 */ /* 0x000fe20008000000 */
[----:B--2---:R-:W-:Y:S01]  /*2d60*/  ULEA UR5, UR5, UR4, 0x18 ;  /* 0x0000000405057291 */ /* 0x004fe2000f8ec0ff */
[----:B------:R-:W-:Y:S01]  /*2d70*/  UMOV UR24, 0x0 ;  /* 0x0000000000187882 */ /* 0x000fe20000000000 */
[----:B------:R-:W-:-:S02]  /*2d80*/  UMOV UR25, 0x8200910 ;  /* 0x0820091000197882 */ /* 0x000fc40000000000 */
[----:B------:R-:W-:Y:S02]  /*2d90*/  UIADD3 UR10, UPT, UPT, UR5, 0x8400, URZ ;  /* 0x00008400050a7890 */ /* 0x000fe4000fffe0ff */
[----:B------:R-:W-:Y:S02]  /*2da0*/  UIADD3 UR11, UPT, UPT, UR5, 0x18400, URZ ;  /* 0x00018400050b7890 */ /* 0x000fe4000fffe0ff */
[----:B----4-:R-:W-:Y:S01]  /*2db0*/  UIADD3 UR7, UPT, UPT, UR7, 0x1f, URZ ;  /* 0x0000001f07077890 */ /* 0x010fe2000fffe0ff */
[----:B-1----:R-:W1:Y:S01]  /*2dc0*/  LDS R0, [UR5+0x140] ;  /* 0x00014005ff007984 */ /* 0x002e620008000800 */
[----:B------:R-:W-:Y:S02]  /*2dd0*/  USHF.R.U32.HI UR10, URZ, 0x4, UR10 ;  /* 0x00000004ff0a7899 */ /* 0x000fe4000801160a */
[----:B------:R-:W-:Y:S02]  /*2de0*/  USHF.R.S32.HI UR4, URZ, 0x1f, UR7 ;  /* 0x0000001fff047899 */ /* 0x000fe40008011407 */
[----:B------:R-:W-:-:S02]  /*2df0*/  USHF.R.U32.HI UR11, URZ, 0x4, UR11 ;  /* 0x00000004ff0b7899 */ /* 0x000fc4000801160b */
[----:B------:R-:W-:Y:S02]  /*2e00*/  ULEA.HI UR4, UR4, UR7, URZ, 0x5 ;  /* 0x0000000704047291 */ /* 0x000fe4000f8f28ff */
[----:B------:R-:W-:Y:S02]  /*2e10*/  ULOP3.LUT UR10, UR10, 0x3fff, URZ, 0xc0, !UPT ;  /* 0x00003fff0a0a7892 */ /* 0x000fe4000f8ec0ff */
[----:B------:R-:W-:Y:S02]  /*2e20*/  USHF.R.S32.HI UR4, URZ, 0x5, UR4 ;  /* 0x00000005ff047899 */ /* 0x000fe40008011404 */
[----:B------:R-:W-:Y:S02]  /*2e30*/  ULOP3.LUT UR11, UR11, 0x3fff, URZ, 0xc0, !UPT ;  /* 0x00003fff0b0b7892 */ /* 0x000fe4000f8ec0ff */
[----:B------:R-:W-:Y:S01]  /*2e40*/  UISETP.LT.AND UP0, UPT, UR4, 0x1, UPT ;  /* 0x000000010400788c */ /* 0x000fe2000bf01270 */
[----:B------:R-:W-:Y:S01]  /*2e50*/  UMOV UR22, 0x0 ;  /* 0x0000000000167882 */ /* 0x000fe20000000000 */
[----:B------:R-:W-:-:S02]  /*2e60*/  UMOV UR23, 0x8200910 ;  /* 0x0820091000177882 */ /* 0x000fc40000000000 */
[----:B------:R-:W-:Y:S02]  /*2e70*/  USEL UR9, UR4, 0x1, !UP0 ;  /* 0x0000000104097887 */ /* 0x000fe4000c000000 */
[----:B------:R-:W-:Y:S02]  /*2e80*/  ULOP3.LUT UR10, UR10, 0x10000, URZ, 0xfc, !UPT ;  /* 0x000100000a0a7892 */ /* 0x000fe4000f8efcff */
[----:B------:R-:W-:Y:S02]  /*2e90*/  ULOP3.LUT UR11, UR11, 0x10000, URZ, 0xfc, !UPT ;  /* 0x000100000b0b7892 */ /* 0x000fe4000f8efcff */
[----:B------:R-:W-:Y:S02]  /*2ea0*/  UIADD3 UR9, UPT, UPT, -UR9, URZ, URZ ;  /* 0x000000ff09097290 */ /* 0x000fe4000fffe1ff */
[----:B---3--:R-:W-:Y:S01]  /*2eb0*/  UISETP.GE.AND UP3, UPT, UR6, 0x1, UPT ;  /* 0x000000010600788c */ /* 0x008fe2000bf66270 */
[----:B------:R-:W-:Y:S01]  /*2ec0*/  UMOV UR20, 0x0 ;  /* 0x0000000000147882 */ /* 0x000fe20000000000 */
[----:B------:R-:W-:Y:S01]  /*2ed0*/  UMOV UR21, 0x8200910 ;  /* 0x0820091000157882 */ /* 0x000fe20000000000 */
[----:B------:R-:W-:Y:S01]  /*2ee0*/  UMOV UR18, 0x0 ;  /* 0x0000000000127882 */ /* 0x000fe20000000000 */
[----:B------:R-:W-:Y:S01]  /*2ef0*/  UMOV UR19, 0x8200910 ;  /* 0x0820091000137882 */ /* 0x000fe20000000000 */
[----:B-1----:R-:W-:-:S15]  /*2f00*/  R2UR UR16, R0 ;  /* 0x00000000001072ca */ /* 0x002fde00000e0000 */
.L_x_59:
[----:B------:R-:W-:Y:S02]  /*2f10*/  LEA R0, R10, UR5, 0x3 ;  /* 0x000000050a007c11 */ /* 0x000fe4000f8e18ff */
[----:B------:R-:W-:Y:S02]  /*2f20*/  SHF.L.U32 R5, R9, 0x1f, RZ ;  /* 0x0000001f09057819 */ /* 0x000fe400000006ff */
[----:B------:R-:W-:Y:S01]  /*2f30*/  PLOP3.LUT P0, PT, PT, PT, UP3, 0x80, 0x8 ;  /* 0x000000000008781c */ /* 0x000fe20003f0f038 */
[----:B------:R-:W-:Y:S01]  /*2f40*/  VIADD R3, R0, 0xa0 ;  /* 0x000000a000037836 */ /* 0x000fe20000000000 */
[----:B-1----:R-:W1:Y:S02]  /*2f50*/  SYNCS.PHASECHK.TRANS64.TRYWAIT P1, [R0+URZ+0x90], R5 ;  /* 0x00009005000075a7 */ /* 0x002e6400080211ff */
[----:B-1-3--:R-:W-:Y:S09]  /*2f60*/  @!P1 BRA `(.L_x_53) ;  /* 0x0000008000709947 */ /* 0x00aff20003800000 */
.L_x_182:
[----:B------:R-:W-:Y:S01]  /*2f70*/  LEA R4, R10, UR5, 0x4 ;  /* 0x000000050a047c11 */ /* 0x000fe2000f8e20ff */
[----:B------:R-:W-:Y:S01]  /*2f80*/  @UP3 ULEA UR6, UR14, UR5, 0x3 ;  /* 0x000000050e063291 */ /* 0x000fe2000f8e18ff */
[----:B------:R-:W-:Y:S01]  /*2f90*/  PLOP3.LUT P2, PT, PT, PT, PT, 0x80, 0x8 ;  /* 0x000000000008781c */ /* 0x000fe20003f4f070 */
[----:B------:R-:W-:Y:S01]  /*2fa0*/  ULEA UR7, UR15, UR5, 0x3 ;  /* 0x000000050f077291 */ /* 0x000fe2000f8e18ff */
[----:B------:R-:W-:Y:S01]  /*2fb0*/  PRMT R3, RZ, 0x654, R3 ;  /* 0x00000654ff037816 */ /* 0x000fe20000000003 */
[----:B------:R-:W-:Y:S01]  /*2fc0*/  ULEA UR8, UR15, UR16, 0x7 ;  /* 0x000000100f087291 */ /* 0x000fe2000f8e38ff */
[----:B-1----:R-:W1:Y:S01]  /*2fd0*/  LDS.128 R4, [R4+0x120] ;  /* 0x0001200004047984 */ /* 0x002e620000000c00 */
[----:B------:R-:W-:Y:S02]  /*2fe0*/  @P0 SHF.L.U32 R2, R8, 0x1f, RZ ;  /* 0x0000001f08020819 */ /* 0x000fe400000006ff */
[----:B------:R-:W-:Y:S01]  /*2ff0*/  SHF.L.U32 R0, R11, 0x1f, RZ ;  /* 0x0000001f0b007819 */ /* 0x000fe200000006ff */
[----:B------:R-:W-:Y:S01]  /*3000*/  @!PT LDS RZ, [RZ] ;  /* 0x00000000fffff984 */ /* 0x000fe20000000800 */
[----:B------:R-:W-:Y:S01]  /*3010*/  @!PT LDS RZ, [RZ] ;  /* 0x00000000fffff984 */ /* 0x000fe20000000800 */
[----:B------:R-:W-:Y:S01]  /*3020*/  @!PT LDS RZ, [RZ] ;  /* 0x00000000fffff984 */ /* 0x000fe20000000800 */
[----:B------:R-:W-:Y:S01]  /*3030*/  @!PT LDS RZ, [RZ] ;  /* 0x00000000fffff984 */ /* 0x000fe20000000800 */
[----:B------:R2:W-:Y:S06]  /*3040*/  MEMBAR.ALL.CTA ;  /* 0x0000000000007992 */ /* 0x0005ec0000008000 */
[----:B--2---:R-:W2:Y:S02]  /*3050*/  FENCE.VIEW.ASYNC.S ;  /* 0x00000000000073c6 */ /* 0x004ea40000000000 */
[----:B--2---:R2:W-:Y:S01]  /*3060*/  SYNCS.ARRIVE.TRANS64.RED.A1T0 RZ, [R3+URZ], RZ ;  /* 0x000000ff03ff79a7 */ /* 0x0045e200081004ff */
[----:B------:R2:W3:Y:S01]  /*3070*/  @P0 SYNCS.PHASECHK.TRANS64.TRYWAIT P2, [UR6], R2 ;  /* 0x00000002ff0005a7 */ /* 0x0004e20008041106 */
[----:B-1----:R-:W-:Y:S01]  /*3080*/  LOP3.LUT P1, RZ, R6, 0x1, RZ, 0xc0, !PT ;  /* 0x0000000106ff7812 */ /* 0x002fe2000782c0ff */
[----:B------:R-:W1:Y:S02]  /*3090*/  SYNCS.PHASECHK.TRANS64.TRYWAIT P0, [UR7+0xd0], R0 ;  /* 0x0000d000ff0075a7 */ /* 0x000e640008001107 */
[----:B-123--:R-:W-:Y:S10]  /*30a0*/  @!P0 BRA `(.L_x_54) ;  /* 0x0000008000348947 */ /* 0x00eff40003800000 */
.L_x_184:
[----:B------:R-:W-:Y:S01]  /*30b0*/  IADD3 R10, PT, PT, R10, 0x1, RZ ;  /* 0x000000010a0a7810 */ /* 0x000fe20007ffe0ff */
[----:B------:R-:W-:Y:S06]  /*30c0*/  BRA.U !UP3, `(.L_x_55) ;  /* 0x000000010bc07547 */ /* 0x000fec000b800000 */
[----:B------:R-:W-:Y:S01]  /*30d0*/  UPLOP3.LUT UP4, UPT, UPT, UPT, UPT, 0x40, 0x4 ;  /* 0x000000000004789c */ /* 0x000fe20003f8e870 */
[----:B------:R-:W-:Y:S01]  /*30e0*/  UMOV UR13, UR9 ;  /* 0x00000009000d7c82 */ /* 0x000fe20008000000 */
[----:B------:R-:W-:Y:S01]  /*30f0*/  UMOV UR12, UR4 ;  /* 0x00000004000c7c82 */ /* 0x000fe20008000000 */
[----:B------:R-:W-:-:S08]  /*3100*/  UMOV UR17, UR14 ;  /* 0x0000000e00117c82 */ /* 0x000fd00008000000 */
.L_x_58:
[----:B------:R-:W-:Y:S02]  /*3110*/  UIADD3 UR13, UPT, UPT, UR13, 0x1, URZ ;  /* 0x000000010d0d7890 */ /* 0x000fe4000fffe0ff */
[----:B--2---:R-:W-:Y:S02]  /*3120*/  ULEA UR6, UR17, UR5, 0x3 ;  /* 0x0000000511067291 */ /* 0x004fe4000f8e18ff */
[----:B------:R-:W-:Y:S01]  /*3130*/  UISETP.NE.AND UP0, UPT, UR13, URZ, UPT ;  /* 0x000000ff0d00728c */ /* 0x000fe2000bf05270 */
[----:B---3--:R-:W-:Y:S10]  /*3140*/  @P2 BRA `(.L_x_56) ;  /* 0x00000000000c2947 */ /* 0x008ff40003800000 */
[----:B-1----:R-:W-:Y:S04]  /*3150*/  SHF.L.U32 R3, R8, 0x1f, RZ ;  /* 0x0000001f08037819 */ /* 0x002fe800000006ff */
[----:B------:R-:W1:Y:S02]  /*3160*/  SYNCS.PHASECHK.TRANS64.TRYWAIT P0, [UR6], R3 ;  /* 0x00000003ff0075a7 */ /* 0x000e640008001106 */
[----:B-1----:R-:W-:Y:S05]  /*3170*/  @!P0 BRA `(.L_x_57) ;  /* 0x0000008000188947 */ /* 0x002fea0003800000 */
.L_x_56:
[----:B------:R-:W-:Y:S01]  /*3180*/  UISETP.NE.AND UP1, UPT, UR12, 0x1, UPT ;  /* 0x000000010c00788c */ /* 0x000fe2000bf25270 */
[----:B------:R-:W-:Y:S01]  /*3190*/  PLOP3.LUT P2, PT, PT, PT, PT, 0x80, 0x8 ;  /* 0x000000000008781c */ /* 0x000fe20003f4f070 */
[----:B------:R-:W-:Y:S02]  /*31a0*/  UIADD3 UR14, UPT, UPT, UR17, 0x1, URZ ;  /* 0x00000001110e7890 */ /* 0x000fe4000fffe0ff */
[----:B------:R-:W-:Y:S02]  /*31b0*/  ULEA UR28, UR17, UR11, 0xa ;  /* 0x0000000b111c7291 */ /* 0x000fe4000f8e50ff */
[----:B------:R-:W-:Y:S01]  /*31c0*/  UISETP.NE.AND UP2, UPT, UR14, 0x4, UPT ;  /* 0x000000040e00788c */ /* 0x000fe2000bf45270 */
[----:B------:R-:W-:Y:S01]  /*31d0*/  PLOP3.LUT P0, PT, PT, PT, UP1, 0x80, 0x8 ;  /* 0x000000000008781c */ /* 0x000fe20003f0f018 */
[----:B------:R-:W-:Y:S02]  /*31e0*/  UIADD3 UR40, UPT, UPT, UR28, 0x2, URZ ;  /* 0x000000021c287890 */ /* 0x000fe4000fffe0ff */
[----:B------:R-:W-:Y:S02]  /*31f0*/  USEL UR27, URZ, 0x1, UP2 ;  /* 0x00000001ff1b7887 */ /* 0x000fe40009000000 */
[----:B------:R-:W-:Y:S02]  /*3200*/  USEL UR14, UR14, URZ, UP2 ;  /* 0x000000ff0e0e7287 */ /* 0x000fe40009000000 */
[----:B------:R-:W-:Y:S02]  /*3210*/  UIADD3 UR36, UPT, UPT, UR28, 0x4, URZ ;  /* 0x000000041c247890 */ /* 0x000fe4000fffe0ff */
[----:B------:R-:W-:Y:S01]  /*3220*/  @UP1 ULEA UR26, UR14, UR5, 0x3 ;  /* 0x000000050e1a1291 */ /* 0x000fe2000f8e18ff */
[----:B------:R-:W-:Y:S01]  /*3230*/  LOP3.LUT R8, R8, UR27, RZ, 0x3c, !PT ;  /* 0x0000001b08087c12 */ /* 0x000fe2000f8e3cff */
[----:B------:R-:W-:Y:S02]  /*3240*/  UIADD3 UR32, UPT, UPT, UR28, 0x6, URZ ;  /* 0x000000061c207890 */ /* 0x000fe4000fffe0ff */
[----:B------:R-:W-:Y:S01]  /*3250*/  UIADD3 UR6, UPT, UPT, UR6, 0x20, URZ ;  /* 0x0000002006067890 */ /* 0x000fe2000fffe0ff */
[----:B-1----:R-:W-:Y:S01]  /*3260*/  @P0 SHF.L.U32 R0, R8, 0x1f, RZ ;  /* 0x0000001f08000819 */ /* 0x002fe200000006ff */
[----:B------:R-:W-:Y:S01]  /*3270*/  UIADD3 UR12, UPT, UPT, UR12, -0x1, URZ ;  /* 0xffffffff0c0c7890 */ /* 0x000fe2000fffe0ff */
[----:B------:R-:W-:Y:S02]  /*3280*/  UMOV UR29, 0x40004040 ;  /* 0x40004040001d7882 */ /* 0x000fe40000000000 */
[----:B------:R2:W3:Y:S01]  /*3290*/  @P0 SYNCS.PHASECHK.TRANS64.TRYWAIT P2, [UR26], R0 ;  /* 0x00000000ff0005a7 */ /* 0x0004e2000804111a */
[----:B------:R-:W-:Y:S01]  /*32a0*/  ULEA UR26, UR17, UR10, 0xa ;  /* 0x0000000a111a7291 */ /* 0x000fe2000f8e50ff */
[----:B------:R-:W-:Y:S01]  /*32b0*/  UMOV UR27, 0x40004040 ;  /* 0x40004040001b7882 */ /* 0x000fe20000000000 */
[----:B------:R-:W-:Y:S02]  /*32c0*/  UMOV UR41, 0x40004040 ;  /* 0x4000404000297882 */ /* 0x000fe40000000000 */
[----:B------:R-:W-:Y:S02]  /*32d0*/  UIADD3 UR38, UPT, UPT, UR26, 0x2, URZ ;  /* 0x000000021a267890 */ /* 0x000fe4000fffe0ff */
[----:B------:R-:W-:Y:S02]  /*32e0*/  UIADD3 UR34, UPT, UPT, UR26, 0x4, URZ ;  /* 0x000000041a227890 */ /* 0x000fe4000fffe0ff */
[----:B------:R-:W-:Y:S01]  /*32f0*/  UIADD3 UR30, UPT, UPT, UR26, 0x6, URZ ;  /* 0x000000061a1e7890 */ /* 0x000fe2000fffe0ff */
[----:B------:R2:W-:Y:S01]  /*3300*/  UTCHMMA gdesc[UR26], gdesc[UR28], tmem[UR8], tmem[UR24], idesc[UR25], UP4 ;  /* 0x00ff181c1a0075ea */ /* 0x0005e2000a000008 */
[----:B------:R-:W-:Y:S01]  /*3310*/  UPLOP3.LUT UP4, UPT, UPT, UPT, UPT, 0x80, 0x8 ;  /* 0x000000000008789c */ /* 0x000fe20003f8f070 */
[----:B------:R-:W-:Y:S01]  /*3320*/  UMOV UR39, 0x40004040 ;  /* 0x4000404000277882 */ /* 0x000fe20000000000 */
[----:B------:R-:W-:Y:S01]  /*3330*/  UMOV UR37, 0x40004040 ;  /* 0x4000404000257882 */ /* 0x000fe20000000000 */
[----:B------:R2:W-:Y:S01]  /*3340*/  UTCHMMA gdesc[UR38], gdesc[UR40], tmem[UR8], tmem[UR22], idesc[UR23], UPT ;  /* 0x00ff1628260075ea */ /* 0x0005e2000b800008 */
[----:B------:R-:W-:Y:S01]  /*3350*/  UMOV UR35, 0x40004040 ;  /* 0x4000404000237882 */ /* 0x000fe20000000000 */
[----:B------:R-:W-:Y:S01]  /*3360*/  UMOV UR33, 0x40004040 ;  /* 0x4000404000217882 */ /* 0x000fe20000000000 */
[----:B------:R-:W-:Y:S01]  /*3370*/  UMOV UR31, 0x40004040 ;  /* 0x40004040001f7882 */ /* 0x000fe20000000000 */
[----:B------:R2:W-:Y:S01]  /*3380*/  UTCHMMA gdesc[UR34], gdesc[UR36], tmem[UR8], tmem[UR20], idesc[UR21], UPT ;  /* 0x00ff1424220075ea */ /* 0x0005e2000b800008 */
[----:B------:R2:W-:Y:S01]  /*3390*/  UTCHMMA gdesc[UR30], gdesc[UR32], tmem[UR8], tmem[UR18], idesc[UR19], UPT ;  /* 0x00ff12201e0075ea */ /* 0x0005e2000b800008 */
[----:B------:R2:W-:Y:S01]  /*33a0*/  UTCBAR [UR6], URZ ;  /* 0x000000ff060073e9 */ /* 0x0005e200080000ff */
[----:B------:R-:W-:Y:S01]  /*33b0*/  UMOV UR17, UR14 ;  /* 0x0000000e00117c82 */ /* 0x000fe20008000000 */
[----:B------:R-:W-:Y:S05]  /*33c0*/  BRA.U UP0, `(.L_x_58) ;  /* 0xfffffffd00507547 */ /* 0x000fea000b83ffff */
.L_x_55:
[----:B------:R-:W-:Y:S01]  /*33d0*/  UIADD3 UR15, UPT, UPT, UR15, 0x1, URZ ;  /* 0x000000010f0f7890 */ /* 0x000fe2000fffe0ff */
[C---:B------:R-:W-:Y:S01]  /*33e0*/  ISETP.NE.AND P0, PT, R10.reuse, 0x2, PT ;  /* 0x000000020a00780c */ /* 0x040fe20003f05270 */
[----:B------:R-:W-:Y:S02]  /*33f0*/  UIADD3 UR7, UPT, UPT, UR7, 0xb0, URZ ;  /* 0x000000b007077890 */ /* 0x000fe4000fffe0ff */
[----:B------:R-:W-:Y:S01]  /*3400*/  UISETP.NE.AND UP0, UPT, UR15, 0x4, UPT ;  /* 0x000000040f00788c */ /* 0x000fe2000bf05270 */
[----:B-12---:R-:W-:Y:S02]  /*3410*/  SEL R0, RZ, 0x1, P0 ;  /* 0x00000001ff007807 */ /* 0x006fe40000000000 */
[----:B------:R-:W-:Y:S01]  /*3420*/  SEL R10, R10, RZ, P0 ;  /* 0x000000ff0a0a7207 */ /* 0x000fe20000000000 */
[----:B------:R-:W-:Y:S01]  /*3430*/  USEL UR6, URZ, 0x1, UP0 ;  /* 0x00000001ff067887 */ /* 0x000fe20008000000 */
[----:B------:R-:W-:Y:S01]  /*3440*/  LOP3.LUT R9, R9, R0, RZ, 0x3c, !PT ;  /* 0x0000000009097212 */ /* 0x000fe200078e3cff */
[----:B------:R-:W-:Y:S01]  /*3450*/  USEL UR15, UR15, URZ, UP0 ;  /* 0x000000ff0f0f7287 */ /* 0x000fe20008000000 */
[----:B------:R1:W-:Y:S03]  /*3460*/  UTCBAR [UR7], URZ ;  /* 0x000000ff070073e9 */ /* 0x0003e600080000ff */
[----:B------:R-:W-:Y:S01]  /*3470*/  LOP3.LUT R11, R11, UR6, RZ, 0x3c, !PT ;  /* 0x000000060b0b7c12 */ /* 0x000fe2000f8e3cff */
[----:B------:R-:W-:Y:S07]  /*3480*/  @P1 BRA `(.L_x_59) ;  /* 0xfffffff800a01947 */ /* 0x000fee000383ffff */
[----:B------:R-:W2:Y:S01]  /*3490*/  S2UR UR4, SR_CgaCtaId ;  /* 0x00000000000479c3 */ /* 0x000ea20000008800 */
[----:B------:R-:W-:Y:S01]  /*34a0*/  ELECT P0, URZ, PT ;  /* 0x0000000000ff782f */ /* 0x000fe20003800000 */
[----:B------:R-:W-:Y:S01]  /*34b0*/  IMAD.MOV.U32 R0, RZ, RZ, 0x1 ;  /* 0x00000001ff007424 */ /* 0x000fe200078e00ff */
[----:B------:R-:W-:Y:S01]  /*34c0*/  UIADD3 UR5, UPT, UPT, UR5, 0xd0, URZ ;  /* 0x000000d005057890 */ /* 0x000fe2000fffe0ff */
[----:B------:R-:W-:Y:S01]  /*34d0*/  SHF.L.U32 R3, R11, 0x1f, RZ ;  /* 0x0000001f0b037819 */ /* 0x000fe200000006ff */
[----:B------:R-:W-:-:S03]  /*34e0*/  UMOV UR6, 0x40 ;  /* 0x0000004000067882 */ /* 0x000fc60000000000 */
[----:B------:R-:W-:Y:S01]  /*34f0*/  UVIRTCOUNT.DEALLOC.SMPOOL 0x80 ;  /* 0x000000800000784c */ /* 0x000fe20000000000 */
[----:B--2---:R-:W-:Y:S02]  /*3500*/  ULEA UR4, UR4, UR6, 0x18 ;  /* 0x0000000604047291 */ /* 0x004fe4000f8ec0ff */
[----:B------:R-:W-:-:S07]  /*3510*/  ULEA UR6, UR15, UR5, 0x3 ;  /* 0x000000050f067291 */ /* 0x000fce000f8e18ff */
[----:B------:R2:W-:Y:S02]  /*3520*/  @P0 STS.U8 [UR4+0x1c], R0 ;  /* 0x00001c00ff000988 */ /* 0x0005e40008000004 */
[----:B------:R-:W4:Y:S02]  /*3530*/  SYNCS.PHASECHK.TRANS64.TRYWAIT P0, [UR6], R3 ;  /* 0x00000003ff0075a7 */ /* 0x000f240008001106 */
[----:B--2-4-:R-:W-:Y:S05]  /*3540*/  @!P0 BRA `(.L_x_60) ;  /* 0x0000007c003c8947 */ /* 0x014fea0003800000 */
.L_x_187:
[----:B-1----:R-:W-:-:S04]  /*3550*/  UIADD3 UR7, UPT, UPT, UR15, 0x1, URZ ;  /* 0x000000010f077890 */ /* 0x002fc8000fffe0ff */
[----:B------:R-:W-:-:S04]  /*3560*/  UISETP.NE.AND UP0, UPT, UR7, 0x4, UPT ;  /* 0x000000040700788c */ /* 0x000fc8000bf05270 */
[----:B------:R-:W-:Y:S02]  /*3570*/  USEL UR8, URZ, 0x1, UP0 ;  /* 0x00000001ff087887 */ /* 0x000fe40008000000 */
[----:B------:R-:W-:-:S04]  /*3580*/  USEL UR7, UR7, URZ, UP0 ;  /* 0x000000ff07077287 */ /* 0x000fc80008000000 */
[----:B------:R-:W-:Y:S01]  /*3590*/  ULEA UR6, UR7, UR5, 0x3 ;  /* 0x0000000507067291 */ /* 0x000fe2000f8e18ff */
[----:B------:R-:W-:-:S04]  /*35a0*/  LOP3.LUT R2, R11, UR8, RZ, 0x3c, !PT ;  /* 0x000000080b027c12 */ /* 0x000fc8000f8e3cff */
[----:B--2---:R-:W-:-:S04]  /*35b0*/  SHF.L.U32 R3, R2, 0x1f, RZ ;  /* 0x0000001f02037819 */ /* 0x004fc800000006ff */
[----:B------:R-:W1:Y:S02]  /*35c0*/  SYNCS.PHASECHK.TRANS64.TRYWAIT P0, [UR6], R3 ;  /* 0x00000003ff0075a7 */ /* 0x000e640008001106 */
[----:B-1----:R-:W-:Y:S05]  /*35d0*/  @!P0 BRA `(.L_x_61) ;  /* 0x0000007c00308947 */ /* 0x002fea0003800000 */
.L_x_189:
        /* <DEDUP_REMOVED lines=9> */
.L_x_191:
[----:B------:R-:W-:-:S04]  /*3670*/  UIADD3 UR7, UPT, UPT, UR7, 0x1, URZ ;  /* 0x0000000107077890 */ /* 0x000fc8000fffe0ff */
[----:B------:R-:W-:-:S04]  /*3680*/  UISETP.NE.AND UP0, UPT, UR7, 0x4, UPT ;  /* 0x000000040700788c */ /* 0x000fc8000bf05270 */
[----:B------:R-:W-:Y:S02]  /*3690*/  USEL UR6, URZ, 0x1, UP0 ;  /* 0x00000001ff067887 */ /* 0x000fe40008000000 */
[----:B------:R-:W-:-:S04]  /*36a0*/  USEL UR7, UR7, URZ, UP0 ;  /* 0x000000ff07077287 */ /* 0x000fc80008000000 */
[----:B------:R-:W-:Y:S01]  /*36b0*/  ULEA UR7, UR7, UR5, 0x3 ;  /* 0x0000000507077291 */ /* 0x000fe2000f8e18ff */
[----:B-1----:R-:W-:-:S04]  /*36c0*/  LOP3.LUT R3, R2, UR6, RZ, 0x3c, !PT ;  /* 0x0000000602037c12 */ /* 0x002fc8000f8e3cff */
[----:B------:R-:W-:-:S04]  /*36d0*/  SHF.L.U32 R3, R3, 0x1f, RZ ;  /* 0x0000001f03037819 */ /* 0x000fc800000006ff */
[----:B------:R-:W1:Y:S02]  /*36e0*/  SYNCS.PHASECHK.TRANS64.TRYWAIT P0, [UR7], R3 ;  /* 0x00000003ff0075a7 */ /* 0x000e640008001107 */
[----:B-1----:R-:W-:Y:S05]  /*36f0*/  @!P0 BRA `(.L_x_63) ;  /* 0x0000007c00188947 */ /* 0x002fea0003800000 */
.L_x_193:
[----:B------:R-:W-:Y:S01]  /*3700*/  NOP ;  /* 0x0000000000007918 */ /* 0x000fe20000000000 */
[----:B-1----:R-:W1:Y:S01]  /*3710*/  LDS R0, [UR4+0x14] ;  /* 0x00001404ff007984 */ /* 0x002e620008000800 */
[----:B------:R-:W-:Y:S01]  /*3720*/  ULOP3.LUT UR6, UR16, 0xffff, URZ, 0xc0, !UPT ;  /* 0x0000ffff10067892 */ /* 0x000fe2000f8ec0ff */
[----:B------:R-:W-:Y:S01]  /*3730*/  UMOV UR8, 0xffff ;  /* 0x0000ffff00087882 */ /* 0x000fe20000000000 */
[----:B------:R-:W-:Y:S02]  /*3740*/  UMOV UR5, 0x1 ;  /* 0x0000000100057882 */ /* 0x000fe40000000000 */
[----:B------:R-:W-:-:S04]  /*3750*/  USHF.R.U32.HI UR6, URZ, 0x5, UR6 ;  /* 0x00000005ff067899 */ /* 0x000fc80008011606 */
[----:B------:R-:W-:Y:S02]  /*3760*/  USHF.L.U32 UR8, UR8, UR6, URZ ;  /* 0x0000000608087299 */ /* 0x000fe400080006ff */
[----:B------:R-:W-:-:S04]  /*3770*/  USHF.L.U32 UR5, UR5, UR6, URZ ;  /* 0x0000000605057299 */ /* 0x000fc800080006ff */
[----:B-1----:R-:W-:-:S04]  /*3780*/  LOP3.LUT R0, R0, UR8, RZ, 0xc0, !PT ;  /* 0x0000000800007c12 */ /* 0x002fc8000f8ec0ff */
[----:B------:R-:W-:-:S13]  /*3790*/  ISETP.NE.AND P0, PT, R0, UR8, PT ;  /* 0x0000000800007c0c */ /* 0x000fda000bf05270 */
[----:B------:R-:W-:Y:S05]  /*37a0*/  @P0 BRA `(.L_x_64) ;  /* 0x0000000000580947 */ /* 0x000fea0003800000 */
[----:B------:R-:W1:Y:S02]  /*37b0*/  LDS R0, [UR4+0x18] ;  /* 0x00001804ff007984 */ /* 0x000e640008000800 */
[----:B-1----:R-:W-:-:S04]  /*37c0*/  LOP3.LUT R0, R0, UR5, RZ, 0xc0, !PT ;  /* 0x0000000500007c12 */ /* 0x002fc8000f8ec0ff */
[----:B------:R-:W-:-:S13]  /*37d0*/  ISETP.NE.AND P0, PT, R0, UR5, PT ;  /* 0x0000000500007c0c */ /* 0x000fda000bf05270 */
[----:B------:R-:W-:Y:S05]  /*37e0*/  @P0 BRA `(.L_x_65) ;  /* 0x00000000003c0947 */ /* 0x000fea0003800000 */
[----:B------:R-:W1:Y:S01]  /*37f0*/  S2R R2, SR_LANEID ;  /* 0x0000000000027919 */ /* 0x000e620000000000 */
[----:B------:R-:W-:Y:S01]  /*3800*/  ULOP3.LUT UR8, URZ, UR8, URZ, 0x33, !UPT ;  /* 0x00000008ff087292 */ /* 0x000fe2000f8e33ff */
[----:B------:R-:W-:Y:S01]  /*3810*/  LOP3.LUT R4, RZ, UR5, RZ, 0x33, !PT ;  /* 0x00000005ff047c12 */ /* 0x000fe2000f8e33ff */
[----:B------:R-:W-:Y:S02]  /*3820*/  VOTEU.ANY UR7, UPT, PT ;  /* 0x0000000000077886 */ /* 0x000fe400038e0100 */
[----:B------:R-:W-:Y:S01]  /*3830*/  UFLO.U32 UR7, UR7 ;  /* 0x00000007000772bd */ /* 0x000fe200080e0000 */
[----:B------:R-:W2:Y:S01]  /*3840*/  REDUX UR5, R4 ;  /* 0x00000000040573c4 */ /* 0x000ea20000000000 */
[----:B------:R-:W-:-:S06]  /*3850*/  IMAD.U32 R0, RZ, RZ, UR8 ;  /* 0x00000008ff007e24 */ /* 0x000fcc000f8e00ff */
[----:B------:R4:W-:Y:S01]  /*3860*/  UTCATOMSWS.AND URZ, UR8 ;  /* 0x0000000800ff79e3 */ /* 0x0009e20008000000 */
[----:B------:R-:W3:Y:S01]  /*3870*/  REDUX UR6, R0 ;  /* 0x00000000000673c4 */ /* 0x000ee20000000000 */
[----:B-1----:R-:W-:Y:S01]  /*3880*/  ISETP.EQ.U32.AND P0, PT, R2, UR7, PT ;  /* 0x0000000702007c0c */ /* 0x002fe2000bf02070 */
[----:B--2---:R-:W-:Y:S01]  /*3890*/  IMAD.U32 R2, RZ, RZ, UR5 ;  /* 0x00000005ff027e24 */ /* 0x004fe2000f8e00ff */
[----:B---3--:R-:W-:-:S11]  /*38a0*/  MOV R3, UR6 ;  /* 0x0000000600037c02 */ /* 0x008fd60008000f00 */
[----:B------:R4:W-:Y:S04]  /*38b0*/  @P0 ATOMS.AND RZ, [UR4+0x14], R3 ;  /* 0x00001403ffff098c */ /* 0x0009e8000a800004 */
[----:B------:R4:W-:Y:S01]  /*38c0*/  @P0 ATOMS.AND RZ, [UR4+0x18], R2 ;  /* 0x00001802ffff098c */ /* 0x0009e2000a800004 */
[----:B------:R-:W-:Y:S05]  /*38d0*/  BRA `(.L_x_66) ;  /* 0x0000000000147947 */ /* 0x000fea0003800000 */
.L_x_65:
[----:B------:R-:W-:Y:S02]  /*38e0*/  MOV R2, 0x3900 ;  /* 0x0000390000027802 */ /* 0x000fe40000000f00 */
[----:B---3-5:R-:W-:Y:S05]  /*38f0*/  CALL.REL.NOINC `($__internal_0_$__cuda_sm10x_tcgen05_guardrail_trap_col_being_dealloced_not_returned_by_alloc) ;  /* 0x0000008000b07944 */ /* 0x028fea0003c00000 */
[----:B------:R-:W-:Y:S05]  /*3900*/  BRA `(.L_x_66) ;  /* 0x0000000000087947 */ /* 0x000fea0003800000 */
.L_x_64:
[----:B------:R-:W-:Y:S02]  /*3910*/  MOV R2, 0x3930 ;  /* 0x0000393000027802 */ /* 0x000fe40000000f00 */
[----:B---3-5:R-:W-:Y:S05]  /*3920*/  CALL.REL.NOINC `($__internal_2_$__cuda_sm10x_tcgen05_guardrail_trap_unallocated_columns_being_dealloced) ;  /* 0x0000008000bc7944 */ /* 0x028fea0003c00000 */
.L_x_66:
[----:B------:R-:W-:Y:S01]  /*3930*/  NOP ;  /* 0x0000000000007918 */ /* 0x000fe20000000000 */
[----:B----4-:R-:W-:Y:S05]  /*3940*/  EXIT ;  /* 0x000000000000794d */ /* 0x010fea0003800000 */
.L_x_48:
[----:B------:R-:W-:-:S09]  /*3950*/  UISETP.NE.OR UP2, UPT, UR8, 0x3, !UP2 ;  /* 0x000000030800788c */ /* 0x000fd2000d745670 */
[----:B------:R-:W-:Y:S05]  /*3960*/  BRA.U UP2, `(.L_x_67) ;  /* 0x0000001502907547 */ /* 0x000fea000b800000 */
[----:B------:R-:W1:Y:S01]  /*3970*/  LDC R0, c[0x0][0xb30] ;  /* 0x0002cc00ff007b82 */ /* 0x000e620000000800 */
[----:B------:R-:W2:Y:S01]  /*3980*/  LDCU.64 UR8, c[0x0][0x888] ;  /* 0x00011100ff0877ac */ /* 0x000ea20008000a00 */
[----:B------:R-:W-:Y:S02]  /*3990*/  HFMA2 R25, -RZ, RZ, 0, 0 ;  /* 0x00000000ff197431 */ /* 0x000fe400000001ff */
[----:B------:R-:W-:Y:S01]  /*39a0*/  IMAD.MOV.U32 R27, RZ, RZ, RZ ;  /* 0x000000ffff1b7224 */ /* 0x000fe200078e00ff */
[----:B------:R-:W4:Y:S01]  /*39b0*/  LDCU.64 UR4, c[0x0][0x890] ;  /* 0x00011200ff0477ac */ /* 0x000f220008000a00 */
[----:B------:R-:W-:Y:S02]  /*39c0*/  IMAD.MOV.U32 R23, RZ, RZ, 0x2000 ;  /* 0x00002000ff177424 */ /* 0x000fe400078e00ff */
[----:B------:R-:W3:Y:S01]  /*39d0*/  LDC R19, c[0x0][0x370] ;  /* 0x0000dc00ff137b82 */ /* 0x000ee20000000800 */
[----:B------:R-:W-:Y:S01]  /*39e0*/  UMOV UR7, 0x400 ;  /* 0x0000040000077882 */ /* 0x000fe20000000000 */
[----:B------:R-:W-:-:S02]  /*39f0*/  UPLOP3.LUT UP1, UPT, UPT, UPT, UPT, 0x40, 0x4 ;  /* 0x000000000004789c */ /* 0x000fc40003f2e870 */
[----:B------:R-:W-:-:S04]  /*3a00*/  ULEA UR7, UR37, UR7, 0x18 ;  /* 0x0000000725077291 */ /* 0x000fc8000f8ec0ff */
[----:B------:R-:W3:Y:S01]  /*3a10*/  LDC R2, c[0x0][0xb0c] ;  /* 0x0002c300ff027b82 */ /* 0x000ee20000000800 */
[----:B------:R-:W-:Y:S02]  /*3a20*/  UIADD3 UR41, UPT, UPT, UR7, 0x40, URZ ;  /* 0x0000004007297890 */ /* 0x000fe4000fffe0ff */
[----:B--2---:R-:W-:Y:S02]  /*3a30*/  UISETP.NE.U32.AND UP2, UPT, UR8, URZ, UPT ;  /* 0x000000ff0800728c */ /* 0x004fe4000bf45070 */
[----:B------:R-:W-:Y:S02]  /*3a40*/  UIADD3 UR33, UPT, UPT, UR7, 0x48, URZ ;  /* 0x0000004807217890 */ /* 0x000fe4000fffe0ff */
[----:B----4-:R-:W-:Y:S01]  /*3a50*/  UISETP.NE.U32.AND UP3, UPT, UR4, URZ, UPT ;  /* 0x000000ff0400728c */ /* 0x010fe2000bf65070 */
[----:B------:R-:W2:Y:S01]  /*3a60*/  LDC R18, c[0x0][0xb20] ;  /* 0x0002c800ff127b82 */ /* 0x000ea20000000800 */
[----:B-1----:R-:W-:Y:S01]  /*3a70*/  ISETP.NE.AND P1, PT, R0, 0x1, PT ;  /* 0x000000010000780c */ /* 0x002fe20003f25270 */
[----:B------:R-:W-:-:S02]  /*3a80*/  UISETP.NE.AND.EX UP2, UPT, UR9, URZ, UPT, UP2 ;  /* 0x000000ff0900728c */ /* 0x000fc4000bf45320 */
[----:B------:R-:W-:Y:S02]  /*3a90*/  UIADD3 UR25, UPT, UPT, UR7, 0x50, URZ ;  /* 0x0000005007197890 */ /* 0x000fe4000fffe0ff */
[----:B------:R-:W-:Y:S02]  /*3aa0*/  UIADD3 UR17, UPT, UPT, UR7, 0x58, URZ ;  /* 0x0000005807117890 */ /* 0x000fe4000fffe0ff */
[----:B-----5:R-:W1:Y:S01]  /*3ab0*/  LDC.64 R32, c[0x0][0x348] ;  /* 0x0000d200ff207b82 */ /* 0x020e620000000a00 */
[----:B------:R-:W-:-:S07]  /*3ac0*/  UISETP.NE.AND.EX UP3, UPT, UR5, URZ, UPT, UP3 ;  /* 0x000000ff0500728c */ /* 0x000fce000bf65330 */
[----:B------:R-:W4:Y:S08]  /*3ad0*/  LDC.64 R16, c[0x0][0xb10] ;  /* 0x0002c400ff107b82 */ /* 0x000f300000000a00 */
[----:B------:R-:W1:Y:S08]  /*3ae0*/  LDC.64 R6, c[0x0][0xb18] ;  /* 0x0002c600ff067b82 */ /* 0x000e700000000a00 */
[----:B------:R-:W1:Y:S08]  /*3af0*/  LDC.64 R4, c[0x0][0xb28] ;  /* 0x0002ca00ff047b82 */ /* 0x000e700000000a00 */
[----:B--23--:R-:W1:Y:S02]  /*3b00*/  LDC R22, c[0x0][0x374] ;  /* 0x0000dd00ff167b82 */ /* 0x00ce640000000800 */
.L_x_82:
[----:B------:R-:W-:Y:S02]  /*3b10*/  LEA R0, R27, UR7, 0x3 ;  /* 0x000000071b007c11 */ /* 0x000fe4000f8e18ff */
[----:B------:R-:W-:Y:S02]  /*3b20*/  SHF.L.U32 R3, R25, 0x1f, RZ ;  /* 0x0000001f19037819 */ /* 0x000fe400000006ff */
[----:B------:R-:W-:Y:S02]  /*3b30*/  LEA R28, R27, UR7, 0x4 ;  /* 0x000000071b1c7c11 */ /* 0x000fe4000f8e20ff */
[----:B--2---:R-:W2:Y:S02]  /*3b40*/  SYNCS.PHASECHK.TRANS64.TRYWAIT P0, [R0+URZ+0x90], R3 ;  /* 0x00009003000075a7 */ /* 0x004ea400080011ff */
[----:B--2---:R-:W-:Y:S05]  /*3b50*/  @!P0 BRA `(.L_x_68) ;  /* 0x0000007800188947 */ /* 0x004fea0003800000 */
.L_x_194:
[----:B------:R-:W-:Y:S01]  /*3b60*/  ISETP.GE.AND P0, PT, R26, 0x1, PT ;  /* 0x000000011a00780c */ /* 0x000fe20003f06270 */
[----:B------:R-:W3:Y:S01]  /*3b70*/  LDS.128 R28, [R28+0x120] ;  /* 0x000120001c1c7984 */ /* 0x000ee20000000c00 */
[----:B--2---:R-:W-:Y:S01]  /*3b80*/  VIADD R0, R0, 0xa0 ;  /* 0x000000a000007836 */ /* 0x004fe20000000000 */
[----:B------:R-:W-:Y:S01]  /*3b90*/  @!PT LDS RZ, [RZ] ;  /* 0x00000000fffff984 */ /* 0x000fe20000000800 */
[----:B------:R-:W-:Y:S01]  /*3ba0*/  @!PT LDS RZ, [RZ] ;  /* 0x00000000fffff984 */ /* 0x000fe20000000800 */
[----:B------:R-:W-:Y:S01]  /*3bb0*/  @!PT LDS RZ, [RZ] ;  /* 0x00000000fffff984 */ /* 0x000fe20000000800 */
[----:B------:R-:W-:Y:S01]  /*3bc0*/  @!PT LDS RZ, [RZ] ;  /* 0x00000000fffff984 */ /* 0x000fe20000000800 */
[----:B------:R2:W-:Y:S06]  /*3bd0*/  MEMBAR.ALL.CTA ;  /* 0x0000000000007992 */ /* 0x0005ec0000008000 */
[----:B--2---:R-:W2:Y:S01]  /*3be0*/  FENCE.VIEW.ASYNC.S ;  /* 0x00000000000073c6 */ /* 0x004ea20000000000 */
[----:B------:R-:W-:Y:S04]  /*3bf0*/  PRMT R0, RZ, 0x654, R0 ;  /* 0x00000654ff007816 */ /* 0x000fe80000000000 */
[----:B--2---:R2:W-:Y:S01]  /*3c00*/  SYNCS.ARRIVE.TRANS64.RED.A1T0 RZ, [R0+URZ], RZ ;  /* 0x000000ff00ff79a7 */ /* 0x0045e200081004ff */
[----:B---3--:R-:W-:Y:S11]  /*3c10*/  LOP3.LUT P3, RZ, R30, 0x1, RZ, 0xc0, !PT ;  /* 0x000000011eff7812 */ /* 0x008ff6000786c0ff */
[----:B------:R-:W-:Y:S02]  /*3c20*/  @!UPT UIADD3 URZ, UPT, UPT, URZ, URZ, URZ ;  /* 0x000000fffffff290 */ /* 0x000fe4000fffe0ff */
[----:B------:R-:W-:Y:S02]  /*3c30*/  @P3 MOV R13, R28 ;  /* 0x0000001c000d3202 */ /* 0x000fe40000000f00 */
[----:B------:R-:W-:Y:S01]  /*3c40*/  @P3 LOP3.LUT R8, R29, 0xffff, RZ, 0xc0, !PT ;  /* 0x0000ffff1d083812 */ /* 0x000fe200078ec0ff */
[----:B--2---:R-:W-:Y:S06]  /*3c50*/  @!P0 BRA `(.L_x_69) ;  /* 0x0000000000a48947 */ /* 0x004fec0003800000 */
[----:B-1----:R-:W-:Y:S01]  /*3c60*/  IMAD.HI.U32 R37, R22, R7, RZ ;  /* 0x0000000716257227 */ /* 0x002fe200078e00ff */
[----:B------:R-:W-:Y:S02]  /*3c70*/  ISETP.NE.AND P0, PT, R6, 0x1, PT ;  /* 0x000000010600780c */ /* 0x000fe40003f05270 */
[----:B------:R-:W-:Y:S01]  /*3c80*/  ISETP.NE.AND P2, PT, R26, 0x1, PT ;  /* 0x000000011a00780c */ /* 0x000fe20003f45270 */
[----:B----4-:R-:W-:Y:S01]  /*3c90*/  IMAD.HI.U32 R34, R19, R16, RZ ;  /* 0x0000001013227227 */ /* 0x010fe200078e00ff */
[----:B------:R-:W-:Y:S02]  /*3ca0*/  SHF.R.U32.HI R37, RZ, R18, R37 ;  /* 0x00000012ff257219 */ /* 0x000fe40000011625 */
[----:B------:R-:W-:Y:S01]  /*3cb0*/  ISETP.NE.AND P4, PT, R2, 0x1, PT ;  /* 0x000000010200780c */ /* 0x000fe20003f85270 */
[----:B------:R-:W-:Y:S01]  /*3cc0*/  IMAD.HI.U32 R36, R13, R16, RZ ;  /* 0x000000100d247227 */ /* 0x000fe200078e00ff */
[----:B------:R-:W-:Y:S02]  /*3cd0*/  SHF.R.U32.HI R34, RZ, R17, R34 ;  /* 0x00000011ff227219 */ /* 0x000fe40000011622 */
[----:B------:R-:W-:Y:S01]  /*3ce0*/  SEL R3, R22, R37, !P0 ;  /* 0x0000002516037207 */ /* 0x000fe20004000000 */
[C---:B------:R-:W-:Y:S01]  /*3cf0*/  IMAD.HI.U32 R37, R8.reuse, R7, RZ ;  /* 0x0000000708257227 */ /* 0x040fe200078e00ff */
[----:B------:R-:W-:Y:S02]  /*3d00*/  SEL R11, R19, R34, !P4 ;  /* 0x00000022130b7207 */ /* 0x000fe40006000000 */
[----:B------:R-:W-:Y:S01]  /*3d10*/  SHF.R.U32.HI R36, RZ, R17, R36 ;  /* 0x00000011ff247219 */ /* 0x000fe20000011624 */
[----:B------:R-:W-:Y:S01]  /*3d20*/  IMAD.HI.U32 R38, R3, R4, RZ ;  /* 0x0000000403267227 */ /* 0x000fe200078e00ff */
[----:B------:R-:W-:Y:S03]  /*3d30*/  SHF.R.U32.HI R37, RZ, R18, R37 ;  /* 0x00000012ff257219 */ /* 0x000fe60000011625 */
[----:B------:R-:W-:Y:S01]  /*3d40*/  IMAD.HI.U32 R34, R11, R4, RZ ;  /* 0x000000040b227227 */ /* 0x000fe200078e00ff */
[----:B------:R-:W-:Y:S02]  /*3d50*/  @P2 SHF.R.U32.HI R3, RZ, R5, R38 ;  /* 0x00000005ff032219 */ /* 0x000fe40000011626 */
[----:B------:R-:W-:Y:S02]  /*3d60*/  SEL R9, R8, R37, !P0 ;  /* 0x0000002508097207 */ /* 0x000fe40004000000 */
[----:B------:R-:W-:Y:S01]  /*3d70*/  @P2 SHF.R.U32.HI R11, RZ, R5, R34 ;  /* 0x00000005ff0b2219 */ /* 0x000fe20000011622 */
[C---:B------:R-:W-:Y:S01]  /*3d80*/  IMAD R10, R26.reuse, R3, RZ ;  /* 0x000000031a0a7224 */ /* 0x040fe200078e02ff */
[----:B------:R-:W-:Y:S01]  /*3d90*/  SEL R3, R13, R36, !P4 ;  /* 0x000000240d037207 */ /* 0x000fe20006000000 */
[C---:B------:R-:W-:Y:S03]  /*3da0*/  IMAD.HI.U32 R14, R9.reuse, R4, RZ ;  /* 0x00000004090e7227 */ /* 0x040fe600078e00ff */
[----:B------:R-:W-:Y:S01]  /*3db0*/  ISETP.GE.AND P0, PT, R9, R10, PT ;  /* 0x0000000a0900720c */ /* 0x000fe20003f06270 */
[C---:B------:R-:W-:Y:S01]  /*3dc0*/  IMAD R12, R26.reuse, R11, RZ ;  /* 0x0000000b1a0c7224 */ /* 0x040fe200078e02ff */
[-C--:B------:R-:W-:Y:S04]  /*3dd0*/  SHF.R.U32.HI R14, RZ, R5.reuse, R14 ;  /* 0x00000005ff0e7219 */ /* 0x080fe8000001160e */
[----:B------:R-:W-:Y:S02]  /*3de0*/  ISETP.GE.OR P0, PT, R3, R12, P0 ;  /* 0x0000000c0300720c */ /* 0x000fe40000706670 */
[----:B------:R-:W-:Y:S05]  /*3df0*/  SEL R15, R9, R14, !P2 ;  /* 0x0000000e090f7207 */ /* 0x000fea0005000000 */
[----:B------:R-:W-:Y:S04]  /*3e00*/  IMAD.MOV R14, RZ, RZ, -R15 ;  /* 0x000000ffff0e7224 */ /* 0x000fe800078e0a0f */
[----:B------:R-:W-:Y:S02]  /*3e10*/  IMAD R14, R26, R14, R9 ;  /* 0x0000000e1a0e7224 */ /* 0x000fe400078e0209 */
[C---:B------:R-:W-:Y:S05]  /*3e20*/  @!P0 IMAD.HI.U32 R10, R3.reuse, R4, RZ ;  /* 0x00000004030a8227 */ /* 0x040fea00078e00ff */
[----:B------:R-:W-:Y:S04]  /*3e30*/  @!P0 SHF.R.U32.HI R10, RZ, R5, R10 ;  /* 0x00000005ff0a8219 */ /* 0x000fe8000001160a */
[----:B------:R-:W-:Y:S01]  /*3e40*/  @!P0 SEL R0, R3, R10, !P2 ;  /* 0x0000000a03008207 */ /* 0x000fe20005000000 */
[----:B------:R-:W-:Y:S03]  /*3e50*/  IMAD.MOV R10, RZ, RZ, -R3 ;  /* 0x000000ffff0a7224 */ /* 0x000fe600078e0a03 */
[----:B------:R-:W-:Y:S01]  /*3e60*/  @!P0 IADD3 R15, PT, PT, R15, -R0, RZ ;  /* 0x800000000f0f8210 */ /* 0x000fe20007ffe0ff */
[----:B------:R-:W-:Y:S01]  /*3e70*/  @!P0 IMAD R0, R11, R14, R0 ;  /* 0x0000000e0b008224 */ /* 0x000fe200078e0200 */
[----:B------:R-:W-:Y:S01]  /*3e80*/  IADD3 R11, PT, PT, -R9, RZ, RZ ;  /* 0x000000ff090b7210 */ /* 0x000fe20007ffe1ff */
[----:B------:R-:W-:Y:S02]  /*3e90*/  IMAD R13, R2, R10, R13 ;  /* 0x0000000a020d7224 */ /* 0x000fe400078e020d */
[----:B------:R-:W-:Y:S02]  /*3ea0*/  @!P0 IMAD R9, R15, R26, R3 ;  /* 0x0000001a0f098224 */ /* 0x000fe400078e0203 */
[----:B------:R-:W-:Y:S02]  /*3eb0*/  @!P0 IMAD.MOV.U32 R3, RZ, RZ, R0 ;  /* 0x000000ffff038224 */ /* 0x000fe400078e0000 */
[----:B------:R-:W-:Y:S02]  /*3ec0*/  IMAD R8, R6, R11, R8 ;  /* 0x0000000b06087224 */ /* 0x000fe400078e0208 */
[----:B------:R-:W-:Y:S02]  /*3ed0*/  IMAD R13, R3, R2, R13 ;  /* 0x00000002030d7224 */ /* 0x000fe400078e020d */
[----:B------:R-:W-:Y:S02]  /*3ee0*/  IMAD R8, R9, R6, R8 ;  /* 0x0000000609087224 */ /* 0x000fe400078e0208 */
.L_x_69:
[----:B------:R-:W-:Y:S05]  /*3ef0*/  BRA.U UP1, `(.L_x_70) ;  /* 0x0000000101107547 */ /* 0x000fea000b800000 */
[----:B------:R-:W-:Y:S04]  /*3f00*/  MOV R0, UR6 ;  /* 0x0000000600007c02 */ /* 0x000fe80008000f00 */
[----:B------:R-:W-:Y:S04]  /*3f10*/  SHF.L.U32 R3, R0, 0x1f, RZ ;  /* 0x0000001f00037819 */ /* 0x000fe800000006ff */
[----:B------:R-:W2:Y:S02]  /*3f20*/  SYNCS.PHASECHK.TRANS64.TRYWAIT P0, [UR7+0x88], R3 ;  /* 0x00008803ff0075a7 */ /* 0x000ea40008001107 */
[----:B--2---:R-:W-:Y:S05]  /*3f30*/  @!P0 BRA `(.L_x_71) ;  /* 0x0000007400348947 */ /* 0x004fea0003800000 */
.L_x_70:
[----:B------:R-:W-:Y:S01]  /*3f40*/  R2UR UR43, R21 ;  /* 0x00000000152b72ca */ /* 0x000fe200000e0000 */
[----:B------:R-:W-:Y:S01]  /*3f50*/  IMAD.MOV.U32 R12, RZ, RZ, 0x1 ;  /* 0x00000001ff0c7424 */ /* 0x000fe200078e00ff */
[----:B------:R-:W-:Y:S02]  /*3f60*/  R2UR UR42, R20 ;  /* 0x00000000142a72ca */ /* 0x000fe400000e0000 */
[----:B------:R-:W-:Y:S02]  /*3f70*/  ISETP.NE.U32.AND P2, PT, RZ, UR4, PT ;  /* 0x00000004ff007c0c */ /* 0x000fe4000bf45070 */
[----:B------:R-:W-:Y:S02]  /*3f80*/  SHF.L.U32 R12, R12, 0x1f, RZ ;  /* 0x0000001f0c0c7819 */ /* 0x000fe400000006ff */
[----:B------:R-:W-:Y:S05]  /*3f90*/  ISETP.NE.AND.EX P2, PT, RZ, UR5, PT, P2 ;  /* 0x00000005ff007c0c */ /* 0x000fea000bf45320 */
[----:B------:R-:W-:Y:S02]  /*3fa0*/  USHF.L.U32 UR43, UR43, 0x7, URZ ;  /* 0x000000072b2b7899 */ /* 0x000fe400080006ff */
[----:B------:R-:W-:Y:S01]  /*3fb0*/  USHF.L.U32 UR42, UR42, 0x7, URZ ;  /* 0x000000072a2a7899 */ /* 0x000fe200080006ff */
[----:B------:R-:W-:Y:S11]  /*3fc0*/  BRA.U !UP3, `(.L_x_72) ;  /* 0x000000010b347547 */ /* 0x000ff6000b800000 */
[----:B------:R-:W-:Y:S01]  /*3fd0*/  UPLOP3.LUT UP0, UPT, UPT, UPT, UP2, 0x80, 0x8 ;  /* 0x000000000008789c */ /* 0x000fe20003f0f020 */
[----:B--2---:R-:W-:Y:S02]  /*3fe0*/  HFMA2 R0, -RZ, RZ, 0, 5.9604644775390625e-08 ;  /* 0x00000001ff007431 */ /* 0x004fe400000001ff */
[----:B------:R-:W-:Y:S03]  /*3ff0*/  IMAD.MOV.U32 R67, RZ, RZ, 0x1 ;  /* 0x00000001ff437424 */ /* 0x000fe600078e00ff */
[----:B------:R-:W-:Y:S05]  /*4000*/  PLOP3.LUT P0, PT, PT, PT, UP0, 0x80, 0x8 ;  /* 0x000000000008781c */ /* 0x000fea0003f0f008 */
[----:B------:R-:W2:Y:S01]  /*4010*/  @UP0 LDCU.64 UR10, c[0x0][0x888] ;  /* 0x00011100ff0a07ac */ /* 0x000ea20008000a00 */
[----:B------:R-:W-:Y:S07]  /*4020*/  @UP0 UIMAD UR8, UR36, UR4, URZ ;  /* 0x00000004240802a4 */ /* 0x000fee000f8e02ff */
[----:B------:R-:W-:Y:S01]  /*4030*/  @!P0 PRMT R67, R0, 0x7610, R67 ;  /* 0x0000761000438816 */ /* 0x000fe20000000043 */
[----:B--2---:R-:W-:Y:S03]  /*4040*/  @UP0 UIMAD.WIDE UR10, UR8, 0x4, UR10 ;  /* 0x00000004080a08a5 */ /* 0x004fe6000f8e020a */
[----:B------:R-:W2:Y:S03]  /*4050*/  @!UP0 LDCU UR8, c[0x0][0x880] ;  /* 0x00011000ff0887ac */ /* 0x000ea60008000800 */
[----:B------:R-:W-:Y:S01]  /*4060*/  IMAD.U32 R10, RZ, RZ, UR10 ;  /* 0x0000000aff0a7e24 */ /* 0x000fe2000f8e00ff */
[----:B------:R-:W-:Y:S05]  /*4070*/  MOV R11, UR11 ;  /* 0x0000000b000b7c02 */ /* 0x000fea0008000f00 */
[----:B------:R3:W5:Y:S02]  /*4080*/  @P0 LDG.E R35, desc[UR46][R10.64] ;  /* 0x0000002e0a230981 */ /* 0x000764000c1e1900 */
[----:B--23--:R-:W-:Y:S07]  /*4090*/  @!P0 IMAD.U32 R35, RZ, RZ, UR8 ;  /* 0x00000008ff238e24 */ /* 0x00cfee000f8e00ff */
.L_x_72:
[----:B-----5:R-:W-:Y:S01]  /*40a0*/  @!P2 FSETP.EQ.AND P0, PT, R35, RZ, PT ;  /* 0x000000ff2300a20b */ /* 0x020fe20003f02000 */
[----:B------:R-:W-:Y:S01]  /*40b0*/  @!UPT UIADD3 URZ, UPT, UPT, URZ, URZ, URZ ;  /* 0x000000fffffff290 */ /* 0x000fe2000fffe0ff */
[----:B------:R-:W-:Y:S11]  /*40c0*/  @!P2 BRA `(.L_x_73) ;  /* 0x000000000014a947 */ /* 0x000ff60003800000 */
[----:B------:R-:W-:Y:S02]  /*40d0*/  LOP3.LUT P2, RZ, R67, 0xff, RZ, 0xc0, !PT ;  /* 0x000000ff43ff7812 */ /* 0x000fe4000784c0ff */
[----:B------:R-:W-:Y:S04]  /*40e0*/  PLOP3.LUT P0, PT, PT, PT, UP0, 0x80, 0x8 ;  /* 0x000000000008781c */ /* 0x000fe80003f0f008 */
[----:B------:R-:W-:Y:S07]  /*40f0*/  PLOP3.LUT P0, PT, P0, PT, PT, 0x8, 0x80 ;  /* 0x000000000080781c */ /* 0x000fee000070e170 */
[----:B------:R-:W-:Y:S11]  /*4100*/  @P2 FSETP.EQ.AND P0, PT, R35, RZ, PT ;  /* 0x000000ff2300220b */ /* 0x000ff60003f02000 */
[----:B------:R-:W-:Y:S02]  /*4110*/  @!UPT UIADD3 URZ, UPT, UPT, URZ, URZ, URZ ;  /* 0x000000fffffff290 */ /* 0x000fe4000fffe0ff */
.L_x_73:
[----:B------:R-:W3:Y:S01]  /*4120*/  SYNCS.PHASECHK.TRANS64.TRYWAIT P2, [UR7+0x60], R12 ;  /* 0x0000600cff0075a7 */ /* 0x000ee20008041107 */
[----:B------:R-:W-:Y:S04]  /*4130*/  ELECT P4, URZ, PT ;  /* 0x0000000000ff782f */ /* 0x000fe80003880000 */
[----:B------:R-:W-:Y:S11]  /*4140*/  PLOP3.LUT P4, PT, P0, P4, PT, 0xf2, 0x2f ;  /* 0x00000000002f781c */ /* 0x000ff60000789e72 */
[----:B------:R-:W-:Y:S02]  /*4150*/  @!UPT UIADD3 URZ, UPT, UPT, URZ, URZ, URZ ;  /* 0x000000fffffff290 */ /* 0x000fe4000fffe0ff */
[----:B-1----:R-:W-:Y:S05]  /*4160*/  @!P4 IADD3 R9, P0, PT, R32, 0x580, RZ ;  /* 0x000005802009c810 */ /* 0x002fea0007f1e0ff */
[----:B--2---:R-:W-:Y:S01]  /*4170*/  @!P4 IMAD.X R0, RZ, RZ, R33, P0 ;  /* 0x000000ffff00c224 */ /* 0x004fe200000e0621 */
[----:B---3--:R-:W-:Y:S07]  /*4180*/  @!P2 BRA `(.L_x_74) ;  /* 0x0000007000b8a947 */ /* 0x008fee0003800000 */
.L_x_197:
[----:B------:R-:W-:Y:S01]  /*4190*/  @!P4 R2UR UR9, R9 ;  /* 0x000000000909c2ca */ /* 0x000fe200000e0000 */
[----:B------:R-:W-:Y:S01]  /*41a0*/  VOTEU.ALL UP1, P4 ;  /* 0x0000000000ff7886 */ /* 0x000fe20002020000 */
[----:B------:R-:W-:Y:S01]  /*41b0*/  @!P4 R2UR UR8, R0 ;  /* 0x000000000008c2ca */ /* 0x000fe200000e0000 */
[----:B------:R-:W-:Y:S01]  /*41c0*/  @!P4 IMAD.MOV.U32 R0, RZ, RZ, 0x2000 ;  /* 0x00002000ff00c424 */ /* 0x000fe200078e00ff */
[----:B------:R-:W-:Y:S01]  /*41d0*/  UMOV UR44, UR36 ;  /* 0x00000024002c7c82 */ /* 0x000fe20008000000 */
[----:B------:R-:W-:Y:S01]  /*41e0*/  UPRMT UR21, UR37, 0x654, UR41 ;  /* 0x0000065425157896 */ /* 0x000fe20008000029 */
[----:B------:R-:W-:Y:S01]  /*41f0*/  @!P4 IADD3 R9, P0, PT, R32, 0x580, RZ ;  /* 0x000005802009c810 */ /* 0x000fe20007f1e0ff */
[----:B------:R-:W-:Y:S01]  /*4200*/  @!UP1 UIADD3 UR40, UPT, UPT, UR7, 0x200, URZ ;  /* 0x0000020007289890 */ /* 0x000fe2000fffe0ff */
[----:B------:R-:W-:Y:S05]  /*4210*/  VOTEU.ALL UP1, P4 ;  /* 0x0000000000ff7886 */ /* 0x000fea0002020000 */
[----:B------:R-:W-:Y:S01]  /*4220*/  IMAD.U32 R10, RZ, RZ, UR9 ;  /* 0x00000009ff0a7e24 */ /* 0x000fe2000f8e00ff */
[----:B------:R-:W-:Y:S01]  /*4230*/  UMOV UR9, 0x10000000 ;  /* 0x1000000000097882 */ /* 0x000fe20000000000 */
[----:B------:R-:W-:Y:S01]  /*4240*/  IMAD.U32 R11, RZ, RZ, UR8 ;  /* 0x00000008ff0b7e24 */ /* 0x000fe2000f8e00ff */
[----:B------:R-:W-:Y:S02]  /*4250*/  UMOV UR8, 0x0 ;  /* 0x0000000000087882 */ /* 0x000fe40000000000 */
[----:B------:R-:W-:Y:S02]  /*4260*/  @!P4 R2UR UR10, R10 ;  /* 0x000000000a0ac2ca */ /* 0x000fe400000e0000 */
[----:B------:R-:W-:Y:S11]  /*4270*/  @!P4 R2UR UR11, R11 ;  /* 0x000000000b0bc2ca */ /* 0x000ff600000e0000 */
[----:B------:R-:W-:Y:S02]  /*4280*/  @!UPT UIADD3 URZ, UPT, UPT, URZ, URZ, URZ ;  /* 0x000000fffffff290 */ /* 0x000fe4000fffe0ff */
[----:B------:R2:W-:Y:S01]  /*4290*/  @!UP1 UTMALDG.3D [UR40], [UR10], desc[UR8] ;  /* 0x000008280a0095b4 */ /* 0x0005e20008011000 */
[----:B------:R3:W-:Y:S01]  /*42a0*/  @!P4 SYNCS.ARRIVE.TRANS64.RED.A0TR RZ, [UR7+0x40], R0 ;  /* 0x00004000ffffc9a7 */ /* 0x0007e20008300407 */
[----:B------:R-:W-:Y:S01]  /*42b0*/  SYNCS.ARRIVE.TRANS64.RED.A1T0 RZ, [UR21], RZ ;  /* 0x000000ffffff79a7 */ /* 0x000fe20008100415 */
[----:B---3--:R-:W-:Y:S01]  /*42c0*/  @!P4 IMAD.X R0, RZ, RZ, R33, P0 ;  /* 0x000000ffff00c224 */ /* 0x008fe200000e0621 */
[----:B------:R-:W3:Y:S02]  /*42d0*/  SYNCS.PHASECHK.TRANS64.TRYWAIT P2, [UR7+0x68], R12 ;  /* 0x0000680cff0075a7 */ /* 0x000ee40008041107 */
[----:B--23--:R-:W-:Y:S05]  /*42e0*/  @!P2 BRA `(.L_x_75) ;  /* 0x000000700078a947 */ /* 0x00cfea0003800000 */
.L_x_199:
[----:B------:R-:W-:Y:S01]  /*42f0*/  @!P4 R2UR UR9, R9 ;  /* 0x000000000909c2ca */ /* 0x000fe200000e0000 */
[----:B------:R-:W-:Y:S01]  /*4300*/  VOTEU.ALL UP1, P4 ;  /* 0x0000000000ff7886 */ /* 0x000fe20002020000 */
[----:B------:R-:W-:Y:S01]  /*4310*/  @!P4 R2UR UR8, R0 ;  /* 0x000000000008c2ca */ /* 0x000fe200000e0000 */
[----:B------:R-:W-:Y:S01]  /*4320*/  @!P4 IMAD.MOV.U32 R0, RZ, RZ, 0x2000 ;  /* 0x00002000ff00c424 */ /* 0x000fe200078e00ff */
[----:B------:R-:W-:Y:S01]  /*4330*/  UMOV UR35, UR43 ;  /* 0x0000002b00237c82 */ /* 0x000fe20008000000 */
[----:B------:R-:W-:Y:S01]  /*4340*/  UPRMT UR15, UR37, 0x654, UR33 ;  /* 0x00000654250f7896 */ /* 0x000fe20008000021 */
[----:B------:R-:W-:Y:S01]  /*4350*/  @!P4 IADD3 R9, P0, PT, R32, 0x580, RZ ;  /* 0x000005802009c810 */ /* 0x000fe20007f1e0ff */
[----:B------:R-:W-:Y:S02]  /*4360*/  @!UP1 UIADD3 UR34, UPT, UPT, UR42, 0x10, URZ ;  /* 0x000000102a229890 */ /* 0x000fe4000fffe0ff */
[----:B------:R-:W-:Y:S01]  /*4370*/  @!UP1 UIADD3 UR32, UPT, UPT, UR7, 0x2200, URZ ;  /* 0x0000220007209890 */ /* 0x000fe2000fffe0ff */
[----:B------:R-:W-:Y:S03]  /*4380*/  VOTEU.ALL UP1, P4 ;  /* 0x0000000000ff7886 */ /* 0x000fe60002020000 */
        /* <DEDUP_REMOVED lines=13> */
.L_x_201:
[----:B------:R-:W-:Y:S01]  /*4460*/  @!P4 R2UR UR9, R9 ;  /* 0x000000000909c2ca */ /* 0x000fe200000e0000 */
[----:B------:R-:W-:Y:S01]  /*4470*/  VOTEU.ALL UP1, P4 ;  /* 0x0000000000ff7886 */ /* 0x000fe20002020000 */
[----:B------:R-:W-:Y:S01]  /*4480*/  @!P4 R2UR UR8, R0 ;  /* 0x000000000008c2ca */ /* 0x000fe200000e0000 */
[----:B------:R-:W-:Y:S01]  /*4490*/  @!P4 IMAD.MOV.U32 R0, RZ, RZ, 0x2000 ;  /* 0x00002000ff00c424 */ /* 0x000fe200078e00ff */
[----:B------:R-:W-:Y:S01]  /*44a0*/  UMOV UR27, UR43 ;  /* 0x0000002b001b7c82 */ /* 0x000fe20008000000 */
[----:B------:R-:W-:Y:S01]  /*44b0*/  UMOV UR28, UR36 ;  /* 0x00000024001c7c82 */ /* 0x000fe20008000000 */
[----:B------:R-:W-:Y:S01]  /*44c0*/  @!UP1 UIADD3 UR26, UPT, UPT, UR42, 0x20, URZ ;  /* 0x000000202a1a9890 */ /* 0x000fe2000fffe0ff */
[----:B------:R-:W-:Y:S01]  /*44d0*/  @!P4 IADD3 R9, P0, PT, R32, 0x580, RZ ;  /* 0x000005802009c810 */ /* 0x000fe20007f1e0ff */
[----:B------:R-:W-:Y:S01]  /*44e0*/  @!UP1 UIADD3 UR24, UPT, UPT, UR7, 0x4200, URZ ;  /* 0x0000420007189890 */ /* 0x000fe2000fffe0ff */
[----:B------:R-:W-:Y:S01]  /*44f0*/  VOTEU.ALL UP1, P4 ;  /* 0x0000000000ff7886 */ /* 0x000fe20002020000 */
[----:B------:R-:W-:Y:S03]  /*4500*/  UPRMT UR14, UR37, 0x654, UR25 ;  /* 0x00000654250e7896 */ /* 0x000fe60008000019 */
        /* <DEDUP_REMOVED lines=13> */
.L_x_203:
[----:B------:R-:W-:Y:S01]  /*45e0*/  @!P4 R2UR UR9, R9 ;  /* 0x000000000909c2ca */ /* 0x000fe200000e0000 */
[----:B------:R-:W-:Y:S01]  /*45f0*/  VOTEU.ALL UP1, P4 ;  /* 0x0000000000ff7886 */ /* 0x000fe20002020000 */
[----:B------:R-:W-:Y:S01]  /*4600*/  @!P4 R2UR UR8, R0 ;  /* 0x000000000008c2ca */ /* 0x000fe200000e0000 */
[----:B------:R-:W-:Y:S01]  /*4610*/  @!P4 IMAD.MOV.U32 R0, RZ, RZ, 0x2000 ;  /* 0x00002000ff00c424 */ /* 0x000fe200078e00ff */
[----:B------:R-:W-:Y:S01]  /*4620*/  UMOV UR19, UR43 ;  /* 0x0000002b00137c82 */ /* 0x000fe20008000000 */
[----:B------:R-:W-:Y:S01]  /*4630*/  UMOV UR20, UR36 ;  /* 0x0000002400147c82 */ /* 0x000fe20008000000 */
[----:B------:R-:W-:Y:S01]  /*4640*/  @!UP1 UIADD3 UR18, UPT, UPT, UR42, 0x30, URZ ;  /* 0x000000302a129890 */ /* 0x000fe2000fffe0ff */
[----:B------:R-:W-:Y:S01]  /*4650*/  SHF.L.U32 R20, RZ, 0x1f, RZ ;  /* 0x0000001fff147819 */ /* 0x000fe200000006ff */
[----:B------:R-:W-:Y:S01]  /*4660*/  @!UP1 UIADD3 UR16, UPT, UPT, UR7, 0x6200, URZ ;  /* 0x0000620007109890 */ /* 0x000fe2000fffe0ff */
[----:B------:R-:W-:Y:S01]  /*4670*/  @!P4 IADD3 R9, P0, PT, R32, 0x580, RZ ;  /* 0x000005802009c810 */ /* 0x000fe20007f1e0ff */
[----:B------:R-:W-:Y:S01]  /*4680*/  VOTEU.ALL UP1, P4 ;  /* 0x0000000000ff7886 */ /* 0x000fe20002020000 */
[----:B------:R-:W-:Y:S02]  /*4690*/  UPRMT UR13, UR37, 0x654, UR17 ;  /* 0x00000654250d7896 */ /* 0x000fe40008000011 */
        /* <DEDUP_REMOVED lines=13> */
.L_x_205:
[----:B------:R-:W-:Y:S01]  /*4770*/  @!P4 R2UR UR9, R9 ;  /* 0x000000000909c2ca */ /* 0x000fe200000e0000 */
[----:B------:R-:W-:Y:S01]  /*4780*/  VOTEU.ALL UP1, P4 ;  /* 0x0000000000ff7886 */ /* 0x000fe20002020000 */
[----:B------:R-:W-:Y:S01]  /*4790*/  @!P4 R2UR UR8, R0 ;  /* 0x000000000008c2ca */ /* 0x000fe200000e0000 */
[----:B------:R-:W-:Y:S01]  /*47a0*/  @!P4 IMAD.MOV.U32 R0, RZ, RZ, 0x2000 ;  /* 0x00002000ff00c424 */ /* 0x000fe200078e00ff */
[----:B------:R-:W-:Y:S01]  /*47b0*/  UMOV UR18, 0x0 ;  /* 0x0000000000127882 */ /* 0x000fe20000000000 */
[----:B------:R-:W-:Y:S01]  /*47c0*/  UMOV UR19, 0x10000000 ;  /* 0x1000000000137882 */ /* 0x000fe20000000000 */
[----:B------:R-:W-:Y:S01]  /*47d0*/  @!UP1 UIADD3 UR10, UPT, UPT, UR42, 0x40, URZ ;  /* 0x000000402a0a9890 */ /* 0x000fe2000fffe0ff */
[----:B------:R-:W-:Y:S01]  /*47e0*/  @!P4 IADD3 R9, P0, PT, R32, 0x580, RZ ;  /* 0x000005802009c810 */ /* 0x000fe20007f1e0ff */
[----:B------:R-:W-:Y:S01]  /*47f0*/  UMOV UR11, UR43 ;  /* 0x0000002b000b7c82 */ /* 0x000fe20008000000 */
[----:B------:R-:W-:Y:S04]  /*4800*/  UMOV UR12, UR36 ;  /* 0x00000024000c7c82 */ /* 0x000fe80008000000 */
[----:B------:R-:W-:Y:S01]  /*4810*/  IMAD.U32 R10, RZ, RZ, UR9 ;  /* 0x00000009ff0a7e24 */ /* 0x000fe2000f8e00ff */
[----:B------:R-:W-:Y:S01]  /*4820*/  UMOV UR9, UR41 ;  /* 0x0000002900097c82 */ /* 0x000fe20008000000 */
[----:B------:R-:W-:Y:S01]  /*4830*/  IMAD.U32 R11, RZ, RZ, UR8 ;  /* 0x00000008ff0b7e24 */ /* 0x000fe2000f8e00ff */
[----:B------:R-:W-:Y:S02]  /*4840*/  @!UP1 UIADD3 UR8, UPT, UPT, UR7, 0x200, URZ ;  /* 0x0000020007089890 */ /* 0x000fe4000fffe0ff */
[----:B------:R-:W-:Y:S01]  /*4850*/  @!P4 R2UR UR22, R10 ;  /* 0x000000000a16c2ca */ /* 0x000fe200000e0000 */
[----:B------:R-:W-:Y:S01]  /*4860*/  VOTEU.ALL UP1, P4 ;  /* 0x0000000000ff7886 */ /* 0x000fe20002020000 */
        /* <DEDUP_REMOVED lines=8> */
.L_x_207:
        /* <DEDUP_REMOVED lines=9> */
[----:B------:R-:W-:Y:S03]  /*4980*/  UMOV UR12, UR36 ;  /* 0x00000024000c7c82 */ /* 0x000fe60008000000 */
[----:B------:R-:W-:Y:S02]  /*4990*/  @!P4 IMAD.X R21, RZ, RZ, R33, P0 ;  /* 0x000000ffff15c224 */ /* 0x000fe400000e0621 */
        /* <DEDUP_REMOVED lines=11> */
[----:B------:R-:W3:Y:S02]  /*4a50*/  SYNCS.PHASECHK.TRANS64.TRYWAIT P2, [UR7+0x70], R20 ;  /* 0x00007014ff0075a7 */ /* 0x000ee40008041107 */
[----:B--23--:R-:W-:Y:S05]  /*4a60*/  @!P2 BRA `(.L_x_80) ;  /* 0x0000006c0010a947 */ /* 0x00cfea0003800000 */
.L_x_209:
[----:B------:R-:W2:Y:S01]  /*4a70*/  LDC.64 R14, c[0x0][0xb10] ;  /* 0x0002c400ff0e7b82 */ /* 0x000ea20000000a00 */
[----:B------:R-:W-:Y:S01]  /*4a80*/  @!P4 R2UR UR9, R34 ;  /* 0x000000002209c2ca */ /* 0x000fe200000e0000 */
[----:B------:R-:W-:Y:S01]  /*4a90*/  VOTEU.ALL UP1, P4 ;  /* 0x0000000000ff7886 */ /* 0x000fe20002020000 */
[----:B------:R-:W-:Y:S01]  /*4aa0*/  @!P4 R2UR UR8, R21 ;  /* 0x000000001508c2ca */ /* 0x000fe200000e0000 */
[----:B------:R-:W-:Y:S01]  /*4ab0*/  @!P4 IMAD.MOV.U32 R21, RZ, RZ, 0x2000 ;  /* 0x00002000ff15c424 */ /* 0x000fe200078e00ff */
[----:B------:R-:W-:Y:S03]  /*4ac0*/  UMOV UR18, 0x0 ;  /* 0x0000000000127882 */ /* 0x000fe60000000000 */
[----:B------:R-:W3:Y:S01]  /*4ad0*/  LDC.64 R10, c[0x0][0xb18] ;  /* 0x0002c600ff0a7b82 */ /* 0x000ee20000000a00 */
[----:B------:R-:W-:Y:S01]  /*4ae0*/  @!UP1 UIADD3 UR10, UPT, UPT, UR42, 0x60, URZ ;  /* 0x000000602a0a9890 */ /* 0x000fe2000fffe0ff */
[----:B------:R-:W-:Y:S01]  /*4af0*/  @P3 SHF.R.U32.HI R24, RZ, 0x10, R29 ;  /* 0x00000010ff183819 */ /* 0x000fe2000001161d */
[----:B------:R-:W-:Y:S01]  /*4b00*/  UMOV UR19, 0x10000000 ;  /* 0x1000000000137882 */ /* 0x000fe20000000000 */
[----:B------:R-:W-:Y:S01]  /*4b10*/  UMOV UR11, UR43 ;  /* 0x0000002b000b7c82 */ /* 0x000fe20008000000 */
[----:B------:R-:W-:Y:S03]  /*4b20*/  UMOV UR12, UR36 ;  /* 0x00000024000c7c82 */ /* 0x000fe60008000000 */
[----:B------:R-:W5:Y:S01]  /*4b30*/  @!P1 LDC R0, c[0x0][0xb20] ;  /* 0x0002c800ff009b82 */ /* 0x000f620000000800 */
[----:B------:R-:W-:Y:S02]  /*4b40*/  VIADD R27, R27, 0x1 ;  /* 0x000000011b1b7836 */ /* 0x000fe40000000000 */
[----:B------:R-:W-:Y:S05]  /*4b50*/  IMAD.U32 R36, RZ, RZ, UR9 ;  /* 0x00000009ff247e24 */ /* 0x000fea000f8e00ff */
[----:B-1----:R-:W1:Y:S01]  /*4b60*/  @!P1 LDC R3, c[0x0][0xb0c] ;  /* 0x0002c300ff039b82 */ /* 0x002e620000000800 */
[----:B------:R-:W-:Y:S01]  /*4b70*/  IMAD.U32 R37, RZ, RZ, UR8 ;  /* 0x00000008ff257e24 */ /* 0x000fe2000f8e00ff */
[----:B------:R-:W-:Y:S01]  /*4b80*/  @!UP1 UIADD3 UR8, UPT, UPT, UR7, 0x4200, URZ ;  /* 0x0000420007089890 */ /* 0x000fe2000fffe0ff */
[----:B------:R-:W-:Y:S01]  /*4b90*/  @!P4 R2UR UR20, R36 ;  /* 0x000000002414c2ca */ /* 0x000fe200000e0000 */
[----:B------:R-:W-:Y:S02]  /*4ba0*/  VOTEU.ALL UP1, P4 ;  /* 0x0000000000ff7886 */ /* 0x000fe40002020000 */
[----:B------:R-:W-:Y:S01]  /*4bb0*/  @!P4 R2UR UR21, R37 ;  /* 0x000000002515c2ca */ /* 0x000fe200000e0000 */
[----:B------:R-:W-:Y:S11]  /*4bc0*/  UMOV UR9, UR25 ;  /* 0x0000001900097c82 */ /* 0x000ff60008000000 */
[----:B------:R-:W-:Y:S01]  /*4bd0*/  @!UPT UIADD3 URZ, UPT, UPT, URZ, URZ, URZ ;  /* 0x000000fffffff290 */ /* 0x000fe2000fffe0ff */
[----:B------:R1:W-:Y:S01]  /*4be0*/  @!UP1 UTMALDG.3D [UR8], [UR20], desc[UR18] ;  /* 0x00001208140095b4 */ /* 0x0003e20008011000 */
[----:B------:R1:W-:Y:S02]  /*4bf0*/  @!P4 SYNCS.ARRIVE.TRANS64.RED.A0TR RZ, [UR7+0x50], R21 ;  /* 0x00005015ffffc9a7 */ /* 0x0003e40008300407 */
[----:B-1----:R-:W-:Y:S01]  /*4c00*/  @!P1 ISETP.NE.AND P2, PT, R3, 0x1, PT ;  /* 0x000000010300980c */ /* 0x002fe20003f45270 */
[C---:B--2---:R-:W-:Y:S01]  /*4c10*/  @!P1 IMAD.HI.U32 R14, R13.reuse, R14, RZ ;  /* 0x0000000e0d0e9227 */ /* 0x044fe200078e00ff */
[----:B---3--:R-:W-:Y:S03]  /*4c20*/  @!P1 ISETP.NE.AND P0, PT, R10, 0x1, PT ;  /* 0x000000010a00980c */ /* 0x008fe60003f05270 */
[C---:B------:R-:W-:Y:S01]  /*4c30*/  @!P1 IMAD.HI.U32 R11, R8.reuse, R11, RZ ;  /* 0x0000000b080b9227 */ /* 0x040fe200078e00ff */
[----:B------:R-:W-:Y:S04]  /*4c40*/  @!P1 SHF.R.U32.HI R14, RZ, R15, R14 ;  /* 0x0000000fff0e9219 */ /* 0x000fe8000001160e */
[----:B-----5:R-:W-:Y:S01]  /*4c50*/  @!P1 SHF.R.U32.HI R9, RZ, R0, R11 ;  /* 0x00000000ff099219 */ /* 0x020fe2000001160b */
[----:B------:R-:W-:Y:S01]  /*4c60*/  SYNCS.ARRIVE.TRANS64.RED.A1T0 RZ, [UR14], RZ ;  /* 0x000000ffffff79a7 */ /* 0x000fe2000810040e */
[----:B------:R-:W-:Y:S02]  /*4c70*/  @!P1 SEL R14, R13, R14, !P2 ;  /* 0x0000000e0d0e9207 */ /* 0x000fe40005000000 */
[----:B------:R-:W-:Y:S01]  /*4c80*/  @!P1 SEL R9, R8, R9, !P0 ;  /* 0x0000000908099207 */ /* 0x000fe20004000000 */
[----:B------:R-:W1:Y:S04]  /*4c90*/  SYNCS.PHASECHK.TRANS64.TRYWAIT P5, [UR7+0x78], R20 ;  /* 0x00007814ff0075a7 */ /* 0x000e6800080a1107 */
[----:B------:R-:W-:Y:S02]  /*4ca0*/  @!P1 IMAD.IADD R0, R9, 0x1, -R14 ;  /* 0x0000000109009824 */ /* 0x000fe400078e0a0e */
[----:B------:R-:W-:Y:S02]  /*4cb0*/  @!P1 IMAD.IADD R9, R14, 0x1, -R9 ;  /* 0x000000010e099824 */ /* 0x000fe400078e0a09 */
[----:B------:R-:W-:Y:S02]  /*4cc0*/  @!P1 IMAD R13, R0, R3, R13 ;  /* 0x00000003000d9224 */ /* 0x000fe400078e020d */
[----:B------:R-:W-:Y:S01]  /*4cd0*/  @!P1 IMAD R8, R9, R10, R8 ;  /* 0x0000000a09089224 */ /* 0x000fe200078e0208 */
[----:B-1----:R-:W-:Y:S06]  /*4ce0*/  @!P5 BRA `(.L_x_81) ;  /* 0x000000680088d947 */ /* 0x002fec0003800000 */
.L_x_211:
[----:B-1----:R-:W-:Y:S01]  /*4cf0*/  @!P4 IADD3 R3, P0, PT, R32, 0x580, RZ ;  /* 0x000005802003c810 */ /* 0x002fe20007f1e0ff */
[----:B------:R-:W-:Y:S01]  /*4d00*/  VOTEU.ALL UP1, P4 ;  /* 0x0000000000ff7886 */ /* 0x000fe20002020000 */
[----:B------:R-:W-:Y:S01]  /*4d10*/  UMOV UR18, 0x0 ;  /* 0x0000000000127882 */ /* 0x000fe20000000000 */
[----:B------:R-:W-:Y:S01]  /*4d20*/  UMOV UR19, 0x10000000 ;  /* 0x1000000000137882 */ /* 0x000fe20000000000 */
[----:B------:R-:W-:Y:S01]  /*4d30*/  @!P4 R2UR UR9, R3 ;  /* 0x000000000309c2ca */ /* 0x000fe200000e0000 */
[----:B------:R-:W-:Y:S01]  /*4d40*/  @!P4 IMAD.X R0, RZ, RZ, R33, P0 ;  /* 0x000000ffff00c224 */ /* 0x000fe200000e0621 */
[----:B------:R-:W-:Y:S01]  /*4d50*/  @!UP1 UIADD3 UR10, UPT, UPT, UR42, 0x70, URZ ;  /* 0x000000702a0a9890 */ /* 0x000fe2000fffe0ff */
[----:B------:R-:W-:Y:S01]  /*4d60*/  ISETP.NE.AND P0, PT, R27, 0x2, PT ;  /* 0x000000021b00780c */ /* 0x000fe20003f05270 */
[----:B------:R-:W-:Y:S01]  /*4d70*/  UMOV UR11, UR43 ;  /* 0x0000002b000b7c82 */ /* 0x000fe20008000000 */
[----:B------:R-:W-:Y:S01]  /*4d80*/  UMOV UR12, UR36 ;  /* 0x00000024000c7c82 */ /* 0x000fe20008000000 */
[----:B------:R-:W-:Y:S01]  /*4d90*/  @!P4 R2UR UR8, R0 ;  /* 0x000000000008c2ca */ /* 0x000fe200000e0000 */
[----:B------:R-:W-:Y:S01]  /*4da0*/  IMAD.IADD R20, R8, 0x1, R66 ;  /* 0x0000000108147824 */ /* 0x000fe200078e0242 */
[----:B------:R-:W-:Y:S01]  /*4db0*/  @P3 R2UR UR36, R24 ;  /* 0x00000000182432ca */ /* 0x000fe200000e0000 */
[----:B------:R-:W-:Y:S01]  /*4dc0*/  IMAD.IADD R21, R13, 0x1, R68 ;  /* 0x000000010d157824 */ /* 0x000fe200078e0244 */
[----:B------:R-:W-:Y:S02]  /*4dd0*/  SEL R0, RZ, 0x1, P0 ;  /* 0x00000001ff007807 */ /* 0x000fe40000000000 */
[----:B------:R-:W-:Y:S01]  /*4de0*/  SEL R27, R27, RZ, P0 ;  /* 0x000000ff1b1b7207 */ /* 0x000fe20000000000 */
[----:B------:R-:W-:Y:S01]  /*4df0*/  IMAD.U32 R10, RZ, RZ, UR9 ;  /* 0x00000009ff0a7e24 */ /* 0x000fe2000f8e00ff */
[----:B------:R-:W-:Y:S01]  /*4e00*/  UMOV UR9, UR17 ;  /* 0x0000001100097c82 */ /* 0x000fe20008000000 */
[----:B------:R-:W-:Y:S03]  /*4e10*/  LOP3.LUT R25, R25, R0, RZ, 0x3c, !PT ;  /* 0x0000000019197212 */ /* 0x000fe600078e3cff */
[----:B------:R-:W-:Y:S01]  /*4e20*/  @!P4 R2UR UR14, R10 ;  /* 0x000000000a0ec2ca */ /* 0x000fe200000e0000 */
[----:B------:R-:W-:Y:S01]  /*4e30*/  IMAD.U32 R11, RZ, RZ, UR8 ;  /* 0x00000008ff0b7e24 */ /* 0x000fe2000f8e00ff */
[----:B------:R-:W-:Y:S01]  /*4e40*/  @!UP1 UIADD3 UR8, UPT, UPT, UR7, 0x6200, URZ ;  /* 0x0000620007089890 */ /* 0x000fe2000fffe0ff */
[----:B------:R-:W-:Y:S03]  /*4e50*/  VOTEU.ALL UP1, P4 ;  /* 0x0000000000ff7886 */ /* 0x000fe60002020000 */
[----:B------:R-:W-:Y:S11]  /*4e60*/  @!P4 R2UR UR15, R11 ;  /* 0x000000000b0fc2ca */ /* 0x000ff600000e0000 */
[----:B------:R-:W-:Y:S02]  /*4e70*/  @!UPT UIADD3 URZ, UPT, UPT, URZ, URZ, URZ ;  /* 0x000000fffffff290 */ /* 0x000fe4000fffe0ff */
[----:B------:R2:W-:Y:S01]  /*4e80*/  @!UP1 UTMALDG.3D [UR8], [UR14], desc[UR18] ;  /* 0x000012080e0095b4 */ /* 0x0005e20008011000 */
[----:B------:R2:W-:Y:S01]  /*4e90*/  @!P4 SYNCS.ARRIVE.TRANS64.RED.A0TR RZ, [UR7+0x58], R23 ;  /* 0x00005817ffffc9a7 */ /* 0x0005e20008300407 */
[----:B------:R-:W-:Y:S01]  /*4ea0*/  UPLOP3.LUT UP1, UPT, UPT, UPT, UPT, 0x80, 0x8 ;  /* 0x000000000008789c */ /* 0x000fe20003f2f070 */
[----:B------:R-:W-:Y:S01]  /*4eb0*/  SYNCS.ARRIVE.TRANS64.RED.A1T0 RZ, [UR13], RZ ;  /* 0x000000ffffff79a7 */ /* 0x000fe2000810040d */
[----:B------:R-:W-:Y:S09]  /*4ec0*/  @P3 BRA `(.L_x_82) ;  /* 0xffffffec00103947 */ /* 0x000ff2000383ffff */
[----:B------:R-:W1:Y:S02]  /*4ed0*/  SYNCS.PHASECHK.TRANS64.TRYWAIT P0, [UR7+0x60], R12 ;  /* 0x0000600cff0075a7 */ /* 0x000e640008001107 */
[----:B-1----:R-:W-:Y:S05]  /*4ee0*/  @!P0 BRA `(.L_x_83) ;  /* 0x0000006800208947 */ /* 0x002fea0003800000 */
.L_x_213:
[----:B------:R-:W3:Y:S02]  /*4ef0*/  SYNCS.PHASECHK.TRANS64.TRYWAIT P0, [UR7+0x68], R12 ;  /* 0x0000680cff0075a7 */ /* 0x000ee40008001107 */
[----:B---3--:R-:W-:Y:S05]  /*4f00*/  @!P0 BRA `(.L_x_84) ;  /* 0x0000006800308947 */ /* 0x008fea0003800000 */
.L_x_215:
[----:B------:R-:W3:Y:S01]  /*4f10*/  SYNCS.PHASECHK.TRANS64.TRYWAIT P0, [UR7+0x70], R12 ;  /* 0x0000700cff0075a7 */ /* 0x000ee20008001107 */
[----:B------:R-:W-:Y:S01]  /*4f20*/  HFMA2 R0, -RZ, RZ, 0, 5.9604644775390625e-08 ;  /* 0x00000001ff007431 */ /* 0x000fe200000001ff */
[----:B---3--:R-:W-:Y:S06]  /*4f30*/  @!P0 BRA `(.L_x_85) ;  /* 0x00000068003c8947 */ /* 0x008fec0003800000 */
.L_x_217:
[----:B------:R-:W-:Y:S02]  /*4f40*/  MOV R2, UR7 ;  /* 0x0000000700027c02 */ /* 0x000fe40008000f00 */
[----:B-1----:R-:W-:-:S07]  /*4f50*/  SHF.L.U32 R3, R0, 0x1f, RZ ;  /* 0x0000001f00037819 */ /* 0x002fce00000006ff */
.L_x_86:
[----:B-1----:R1:W3:Y:S02]  /*4f60*/  SYNCS.PHASECHK.TRANS64.TRYWAIT P0, [R2+URZ+0x78], R3 ;  /* 0x00007803020075a7 */ /* 0x0022e400080011ff */
[----:B---3--:R-:W-:Y:S05]  /*4f70*/  @!P0 NANOSLEEP.SYNCS 0x989680 ;  /* 0x009896800000895d */ /* 0x008fea0003900000 */
[----:B------:R-:W3:Y:S02]  /*4f80*/  @!P0 SYNCS.PHASECHK.TRANS64 P0, [R2+URZ+0x78], R3 ;  /* 0x00007803020085a7 */ /* 0x000ee400080010ff */
[----:B--23--:R-:W-:Y:S05]  /*4f90*/  @P0 EXIT ;  /* 0x000000000000094d */ /* 0x00cfea0003800000 */
[----:B------:R-:W-:Y:S05]  /*4fa0*/  BRA `(.L_x_86) ;  /* 0xfffffffc00ec7947 */ /* 0x000fea000383ffff */
.L_x_67:
[----:B------:R-:W-:-:S06]  /*4fb0*/  UISETP.GE.AND UP1, UPT, UR8, 0x4, UPT ;  /* 0x000000040800788c */ /* 0x000fcc000bf26270 */
[----:B------:R-:W-:-:S13]  /*4fc0*/  PLOP3.LUT P0, PT, PT, PT, UP1, 0x80, 0x8 ;  /* 0x000000000008781c */ /* 0x000fda0003f0f018 */
[----:B------:R-:W-:Y:S05]  /*4fd0*/  @!P0 EXIT ;  /* 0x000000000000894d */ /* 0x000fea0003800000 */
[----:B------:R-:W-:Y:S01]  /*4fe0*/  BAR.SYNC.DEFER_BLOCKING 0x6, 0xa0 ;  /* 0x0182800000007b1d */ /* 0x000fe20000010000 */
[C---:B------:R-:W-:Y:S01]  /*4ff0*/  IMAD.SHL.U32 R3, R80.reuse, 0x10, RZ ;  /* 0x0000001050037824 */ /* 0x040fe200078e00ff */
[C---:B------:R-:W-:Y:S01]  /*5000*/  SHF.L.U32 R33, R80.reuse, 0x10, RZ ;  /* 0x0000001050217819 */ /* 0x040fe200000006ff */
[C---:B------:R-:W-:Y:S01]  /*5010*/  IMAD.SHL.U32 R2, R80.reuse, 0x2, RZ ;  /* 0x0000000250027824 */ /* 0x040fe200078e00ff */
[C---:B------:R-:W-:Y:S01]  /*5020*/  LOP3.LUT R81, R80.reuse, 0x60, RZ, 0xc0, !PT ;  /* 0x0000006050517812 */ /* 0x040fe200078ec0ff */
[----:B------:R-:W-:Y:S01]  /*5030*/  HFMA2 R75, -RZ, RZ, 0, 0 ;  /* 0x00000000ff4b7431 */ /* 0x000fe200000001ff */
[----:B------:R-:W-:Y:S02]  /*5040*/  UMOV UR48, 0x400 ;  /* 0x0000040000307882 */ /* 0x000fe40000000000 */
[----:B------:R-:W1:Y:S01]  /*5050*/  LDC R71, c[0x0][0x370] ;  /* 0x0000dc00ff477b82 */ /* 0x000e620000000800 */
[----:B------:R-:W-:Y:S01]  /*5060*/  ULEA UR48, UR37, UR48, 0x18 ;  /* 0x0000003025307291 */ /* 0x000fe2000f8ec0ff */
[----:B------:R-:W-:Y:S01]  /*5070*/  LOP3.LUT R5, R3, 0x60, RZ, 0xc0, !PT ;  /* 0x0000006003057812 */ /* 0x000fe200078ec0ff */
[----:B------:R-:W-:Y:S01]  /*5080*/  IMAD.MOV.U32 R30, RZ, RZ, RZ ;  /* 0x000000ffff1e7224 */ /* 0x000fe200078e00ff */
[----:B------:R-:W-:Y:S01]  /*5090*/  LOP3.LUT R78, R80, 0x2, RZ, 0xc0, !PT ;  /* 0x00000002504e7812 */ /* 0x000fe200078ec0ff */
[----:B------:R-:W-:Y:S01]  /*50a0*/  UIADD3 UR4, UPT, UPT, UR48, 0x200, URZ ;  /* 0x0000020030047890 */ /* 0x000fe2000fffe0ff */
[----:B------:R-:W-:Y:S01]  /*50b0*/  LOP3.LUT R2, R5, 0xc, R2, 0xf8, !PT ;  /* 0x0000000c05027812 */ /* 0x000fe200078ef802 */
[----:B------:R-:W-:Y:S01]  /*50c0*/  IMAD.MOV.U32 R84, RZ, RZ, RZ ;  /* 0x000000ffff547224 */ /* 0x000fe200078e00ff */
[----:B------:R-:W2:Y:S01]  /*50d0*/  LDC R28, c[0x0][0xb0c] ;  /* 0x0002c300ff1c7b82 */ /* 0x000ea20000000800 */
[----:B------:R-:W-:Y:S01]  /*50e0*/  LOP3.LUT R33, R33, 0x600000, RZ, 0xc0, !PT ;  /* 0x0060000021217812 */ /* 0x000fe200078ec0ff */
[----:B------:R-:W4:Y:S01]  /*50f0*/  LDCU.64 UR52, c[0x0][0x348] ;  /* 0x00006900ff3477ac */ /* 0x000f220008000a00 */
[----:B------:R-:W-:Y:S01]  /*5100*/  IMAD.U32 R73, RZ, RZ, UR4 ;  /* 0x00000004ff497e24 */ /* 0x000fe2000f8e00ff */
[----:B------:R-:W-:-:S02]  /*5110*/  LOP3.LUT R2, R2, 0x790, R3, 0xf8, !PT ;  /* 0x0000079002027812 */ /* 0x000fc400078ef803 */
[----:B------:R-:W-:Y:S01]  /*5120*/  LOP3.LUT R80, R80, 0x4, RZ, 0xc0, !PT ;  /* 0x0000000450507812 */ /* 0x000fe200078ec0ff */
[----:B------:R-:W1:Y:S01]  /*5130*/  LDCU.64 UR38, c[0x0][0x888] ;  /* 0x00011100ff2677ac */ /* 0x000e620008000a00 */
[----:B------:R-:W1:Y:S01]  /*5140*/  LDC R69, c[0x0][0xb20] ;  /* 0x0002c800ff457b82 */ /* 0x000e620000000800 */
[----:B------:R-:W3:Y:S01]  /*5150*/  LDS R0, [UR48+0x140] ;  /* 0x00014030ff007984 */ /* 0x000ee20008000800 */
[----:B------:R-:W-:Y:S01]  /*5160*/  LEA R79, R2, R73, 0x2 ;  /* 0x00000049024f7211 */ /* 0x000fe200078e10ff */
[----:B------:R-:W1:Y:S01]  /*5170*/  LDCU.64 UR44, c[0x0][0x890] ;  /* 0x00011200ff2c77ac */ /* 0x000e620008000a00 */
[----:B------:R-:W-:-:S03]  /*5180*/  MOV R76, RZ ;  /* 0x000000ff004c7202 */ /* 0x000fc60000000f00 */
[--C-:B------:R-:W-:Y:S01]  /*5190*/  IMAD R78, R78, -0x10, R79.reuse ;  /* 0xfffffff04e4e7824 */ /* 0x100fe200078e024f */
[----:B------:R-:W1:Y:S01]  /*51a0*/  LDC R27, c[0x0][0xb30] ;  /* 0x0002cc00ff1b7b82 */ /* 0x000e620000000800 */
[----:B------:R-:W-:Y:S01]  /*51b0*/  IMAD R77, R80, -0x10, R79 ;  /* 0xfffffff0504d7824 */ /* 0x000fe200078e024f */
[----:B------:R-:W-:Y:S01]  /*51c0*/  UMOV UR49, URZ ;  /* 0x000000ff00317c82 */ /* 0x000fe20008000000 */
[----:B------:R-:W-:-:S05]  /*51d0*/  UMOV UR51, URZ ;  /* 0x000000ff00337c82 */ /* 0x000fca0008000000 */
[----:B------:R-:W1:Y:S08]  /*51e0*/  LDC.64 R64, c[0x0][0xb10] ;  /* 0x0002c400ff407b82 */ /* 0x000e700000000a00 */
[----:B------:R-:W1:Y:S08]  /*51f0*/  LDC.64 R24, c[0x0][0xb18] ;  /* 0x0002c600ff187b82 */ /* 0x000e700000000a00 */
[----:B------:R-:W1:Y:S08]  /*5200*/  LDC.64 R22, c[0x0][0xb28] ;  /* 0x0002ca00ff167b82 */ /* 0x000e700000000a00 */
[----:B------:R-:W1:Y:S01]  /*5210*/  LDC.64 R62, c[0x0][0x8b0] ;  /* 0x00022c00ff3e7b82 */ /* 0x000e620000000a00 */
[----:B---3--:R-:W-:-:S07]  /*5220*/  IMAD.IADD R33, R0, 0x1, R33 ;  /* 0x0000000100217824 */ /* 0x008fce00078e0221 */
[----:B------:R-:W3:Y:S08]  /*5230*/  LDC.64 R60, c[0x0][0x8a8] ;  /* 0x00022a00ff3c7b82 */ /* 0x000ef00000000a00 */
[----:B--2-4-:R-:W1:Y:S02]  /*5240*/  LDC R70, c[0x0][0x374] ;  /* 0x0000dd00ff467b82 */ /* 0x014e640000000800 */
.L_x_162:
[C---:B------:R-:W-:Y:S02]  /*5250*/  LEA R0, R84.reuse, UR48, 0x3 ;  /* 0x0000003054007c11 */ /* 0x040fe4000f8e18ff */
[----:B------:R-:W-:Y:S02]  /*5260*/  SHF.L.U32 R3, R75, 0x1f, RZ ;  /* 0x0000001f4b037819 */ /* 0x000fe400000006ff */
[----:B-1----:R-:W-:Y:S02]  /*5270*/  LEA R16, R84, UR48, 0x4 ;  /* 0x0000003054107c11 */ /* 0x002fe4000f8e20ff */
[----:B------:R-:W2:Y:S02]  /*5280*/  SYNCS.PHASECHK.TRANS64.TRYWAIT P0, [R0+URZ+0x90], R3 ;  /* 0x00009003000075a7 */ /* 0x000ea400080011ff */
[----:B--23--:R-:W-:Y:S05]  /*5290*/  @!P0 BRA `(.L_x_87) ;  /* 0x00000064007c8947 */ /* 0x00cfea0003800000 */
.L_x_218:
[----:B------:R-:W4:Y:S01]  /*52a0*/  LDC.64 R12, c[0x0][0xb10] ;  /* 0x0002c400ff0c7b82 */ /* 0x000f220000000a00 */
[----:B------:R-:W3:Y:S01]  /*52b0*/  LDS.128 R16, [R16+0x120] ;  /* 0x0001200010107984 */ /* 0x000ee20000000c00 */
[----:B-1----:R-:W-:Y:S01]  /*52c0*/  ISETP.NE.AND P1, PT, R27, 0x1, PT ;  /* 0x000000011b00780c */ /* 0x002fe20003f25270 */
[----:B--2---:R-:W-:Y:S01]  /*52d0*/  VIADD R0, R0, 0xa0 ;  /* 0x000000a000007836 */ /* 0x004fe20000000000 */
[----:B------:R-:W-:Y:S04]  /*52e0*/  ISETP.GE.AND P0, PT, R26, 0x1, PT ;  /* 0x000000011a00780c */ /* 0x000fe80003f06270 */
[----:B------:R-:W1:Y:S01]  /*52f0*/  LDC.64 R10, c[0x0][0xb18] ;  /* 0x0002c600ff0a7b82 */ /* 0x000e620000000a00 */
[----:B------:R-:W-:Y:S01]  /*5300*/  PRMT R0, RZ, 0x654, R0 ;  /* 0x00000654ff007816 */ /* 0x000fe20000000000 */
[----:B------:R-:W-:Y:S01]  /*5310*/  @!PT LDS RZ, [RZ] ;  /* 0x00000000fffff984 */ /* 0x000fe20000000800 */
[----:B------:R-:W-:Y:S01]  /*5320*/  @!PT LDS RZ, [RZ] ;  /* 0x00000000fffff984 */ /* 0x000fe20000000800 */
[----:B------:R-:W-:Y:S01]  /*5330*/  @!PT LDS RZ, [RZ] ;  /* 0x00000000fffff984 */ /* 0x000fe20000000800 */
[----:B------:R-:W-:Y:S01]  /*5340*/  @!PT LDS RZ, [RZ] ;  /* 0x00000000fffff984 */ /* 0x000fe20000000800 */
[----:B------:R2:W-:Y:S06]  /*5350*/  MEMBAR.ALL.CTA ;  /* 0x0000000000007992 */ /* 0x0005ec0000008000 */
[----:B--2---:R-:W2:Y:S01]  /*5360*/  FENCE.VIEW.ASYNC.S ;  /* 0x00000000000073c6 */ /* 0x004ea20000000000 */
[----:B------:R-:W1:Y:S08]  /*5370*/  @!P1 LDC R14, c[0x0][0xb20] ;  /* 0x0002c800ff0e9b82 */ /* 0x000e700000000800 */
[----:B------:R-:W1:Y:S01]  /*5380*/  @!P1 LDC R9, c[0x0][0xb0c] ;  /* 0x0002c300ff099b82 */ /* 0x000e620000000800 */
[----:B--2---:R2:W-:Y:S01]  /*5390*/  SYNCS.ARRIVE.TRANS64.RED.A1T0 RZ, [R0+URZ], RZ ;  /* 0x000000ff00ff79a7 */ /* 0x0045e200081004ff */
[----:B---3--:R-:W-:Y:S04]  /*53a0*/  LOP3.LUT P4, RZ, R18, 0x1, RZ, 0xc0, !PT ;  /* 0x0000000112ff7812 */ /* 0x008fe8000788c0ff */
[----:B------:R-:W-:Y:S09]  /*53b0*/  P2R R82, PR, RZ, 0x10 ;  /* 0x00000010ff527803 */ /* 0x000ff20000000000 */
[----:B------:R-:W-:Y:S02]  /*53c0*/  @P4 MOV R31, R16 ;  /* 0x00000010001f4202 */ /* 0x000fe40000000f00 */
[----:B------:R-:W-:Y:S01]  /*53d0*/  @P4 LOP3.LUT R29, R17, 0xffff, RZ, 0xc0, !PT ;  /* 0x0000ffff111d4812 */ /* 0x000fe200078ec0ff */
[----:B--2-4-:R-:W-:Y:S06]  /*53e0*/  @!P0 BRA `(.L_x_88) ;  /* 0x0000000000a48947 */ /* 0x014fec0003800000 */
[----:B------:R-:W-:Y:S01]  /*53f0*/  IMAD.HI.U32 R36, R70, R25, RZ ;  /* 0x0000001946247227 */ /* 0x000fe200078e00ff */
[----:B------:R-:W-:Y:S02]  /*5400*/  ISETP.NE.AND P0, PT, R24, 0x1, PT ;  /* 0x000000011800780c */ /* 0x000fe40003f05270 */
[----:B------:R-:W-:Y:S01]  /*5410*/  ISETP.NE.AND P2, PT, R26, 0x1, PT ;  /* 0x000000011a00780c */ /* 0x000fe20003f45270 */
[-C--:B------:R-:W-:Y:S01]  /*5420*/  IMAD.HI.U32 R34, R71, R64.reuse, RZ ;  /* 0x0000004047227227 */ /* 0x080fe200078e00ff */
[----:B------:R-:W-:Y:S02]  /*5430*/  SHF.R.U32.HI R37, RZ, R69, R36 ;  /* 0x00000045ff257219 */ /* 0x000fe40000011624 */
[----:B------:R-:W-:Y:S01]  /*5440*/  ISETP.NE.AND P3, PT, R28, 0x1, PT ;  /* 0x000000011c00780c */ /* 0x000fe20003f65270 */
[----:B------:R-:W-:Y:S01]  /*5450*/  IMAD.HI.U32 R40, R29, R25, RZ ;  /* 0x000000191d287227 */ /* 0x000fe200078e00ff */
[----:B------:R-:W-:Y:S02]  /*5460*/  SHF.R.U32.HI R34, RZ, R65, R34 ;  /* 0x00000041ff227219 */ /* 0x000fe40000011622 */
[----:B------:R-:W-:Y:S01]  /*5470*/  SEL R3, R70, R37, !P0 ;  /* 0x0000002546037207 */ /* 0x000fe20004000000 */
[----:B------:R-:W-:Y:S01]  /*5480*/  IMAD.HI.U32 R38, R31, R64, RZ ;  /* 0x000000401f267227 */ /* 0x000fe200078e00ff */
[----:B------:R-:W-:Y:S03]  /*5490*/  SEL R7, R71, R34, !P3 ;  /* 0x0000002247077207 */ /* 0x000fe60005800000 */
[-C--:B------:R-:W-:Y:S01]  /*54a0*/  IMAD.HI.U32 R34, R3, R22.reuse, RZ ;  /* 0x0000001603227227 */ /* 0x080fe200078e00ff */
[----:B------:R-:W-:Y:S03]  /*54b0*/  SHF.R.U32.HI R38, RZ, R65, R38 ;  /* 0x00000041ff267219 */ /* 0x000fe60000011626 */
[----:B------:R-:W-:Y:S01]  /*54c0*/  IMAD.HI.U32 R36, R7, R22, RZ ;  /* 0x0000001607247227 */ /* 0x000fe200078e00ff */
[----:B------:R-:W-:Y:S02]  /*54d0*/  @P2 SHF.R.U32.HI R3, RZ, R23, R34 ;  /* 0x00000017ff032219 */ /* 0x000fe40000011622 */
[----:B------:R-:W-:Y:S02]  /*54e0*/  SHF.R.U32.HI R34, RZ, R69, R40 ;  /* 0x00000045ff227219 */ /* 0x000fe40000011628 */
[----:B------:R-:W-:Y:S01]  /*54f0*/  @P2 SHF.R.U32.HI R7, RZ, R23, R36 ;  /* 0x00000017ff072219 */ /* 0x000fe20000011624 */
[C---:B------:R-:W-:Y:S01]  /*5500*/  IMAD R2, R26.reuse, R3, RZ ;  /* 0x000000031a027224 */ /* 0x040fe200078e02ff */
[----:B------:R-:W-:Y:S02]  /*5510*/  SEL R5, R29, R34, !P0 ;  /* 0x000000221d057207 */ /* 0x000fe40004000000 */
[----:B------:R-:W-:Y:S01]  /*5520*/  SEL R3, R31, R38, !P3 ;  /* 0x000000261f037207 */ /* 0x000fe20005800000 */
[----:B------:R-:W-:Y:S01]  /*5530*/  IMAD R4, R26, R7, RZ ;  /* 0x000000071a047224 */ /* 0x000fe200078e02ff */
[C---:B------:R-:W-:Y:S01]  /*5540*/  ISETP.GE.AND P0, PT, R5.reuse, R2, PT ;  /* 0x000000020500720c */ /* 0x040fe20003f06270 */
[----:B------:R-:W-:Y:S03]  /*5550*/  IMAD.HI.U32 R6, R5, R22, RZ ;  /* 0x0000001605067227 */ /* 0x000fe600078e00ff */
[----:B------:R-:W-:Y:S01]  /*5560*/  ISETP.GE.OR P0, PT, R3, R4, P0 ;  /* 0x000000040300720c */ /* 0x000fe20000706670 */
[----:B------:R-:W-:Y:S01]  /*5570*/  IMAD.MOV R4, RZ, RZ, -R3 ;  /* 0x000000ffff047224 */ /* 0x000fe200078e0a03 */
[-C--:B------:R-:W-:Y:S03]  /*5580*/  SHF.R.U32.HI R6, RZ, R23.reuse, R6 ;  /* 0x00000017ff067219 */ /* 0x080fe60000011606 */
[----:B------:R-:W-:Y:S01]  /*5590*/  IMAD R31, R28, R4, R31 ;  /* 0x000000041c1f7224 */ /* 0x000fe200078e021f */
[----:B------:R-:W-:Y:S05]  /*55a0*/  SEL R15, R5, R6, !P2 ;  /* 0x00000006050f7207 */ /* 0x000fea0005000000 */
[----:B------:R-:W-:Y:S02]  /*55b0*/  IMAD.MOV R6, RZ, RZ, -R15 ;  /* 0x000000ffff067224 */ /* 0x000fe400078e0a0f */
[C---:B------:R-:W-:Y:S04]  /*55c0*/  @!P0 IMAD.HI.U32 R2, R3.reuse, R22, RZ ;  /* 0x0000001603028227 */ /* 0x040fe800078e00ff */
[----:B------:R-:W-:Y:S01]  /*55d0*/  IMAD R6, R26, R6, R5 ;  /* 0x000000061a067224 */ /* 0x000fe200078e0205 */
[----:B------:R-:W-:Y:S04]  /*55e0*/  @!P0 SHF.R.U32.HI R2, RZ, R23, R2 ;  /* 0x00000017ff028219 */ /* 0x000fe80000011602 */
[----:B------:R-:W-:Y:S02]  /*55f0*/  @!P0 SEL R0, R3, R2, !P2 ;  /* 0x0000000203008207 */ /* 0x000fe40005000000 */
[----:B------:R-:W-:Y:S02]  /*5600*/  IADD3 R2, PT, PT, -R5, RZ, RZ ;  /* 0x000000ff05027210 */ /* 0x000fe40007ffe1ff */
[----:B------:R-:W-:Y:S01]  /*5610*/  @!P0 IADD3 R8, PT, PT, R15, -R0, RZ ;  /* 0x800000000f088210 */ /* 0x000fe20007ffe0ff */
[----:B------:R-:W-:Y:S02]  /*5620*/  @!P0 IMAD R0, R7, R6, R0 ;  /* 0x0000000607008224 */ /* 0x000fe400078e0200 */
[----:B------:R-:W-:Y:S02]  /*5630*/  IMAD R29, R24, R2, R29 ;  /* 0x00000002181d7224 */ /* 0x000fe400078e021d */
[----:B------:R-:W-:Y:S02]  /*5640*/  @!P0 IMAD R5, R8, R26, R3 ;  /* 0x0000001a08058224 */ /* 0x000fe400078e0203 */
[----:B------:R-:W-:Y:S04]  /*5650*/  @!P0 IMAD.MOV.U32 R3, RZ, RZ, R0 ;  /* 0x000000ffff038224 */ /* 0x000fe800078e0000 */
[----:B------:R-:W-:Y:S02]  /*5660*/  IMAD R31, R3, R28, R31 ;  /* 0x0000001c031f7224 */ /* 0x000fe400078e021f */
[----:B------:R-:W-:Y:S07]  /*5670*/  IMAD R29, R5, R24, R29 ;  /* 0x00000018051d7224 */ /* 0x000fee00078e021d */
.L_x_88:
[----:B-1----:R-:W-:Y:S01]  /*5680*/  @!P1 ISETP.NE.AND P0, PT, R10, 0x1, PT ;  /* 0x000000010a00980c */ /* 0x002fe20003f05270 */
[----:B------:R-:W-:Y:S01]  /*5690*/  @!P1 IMAD.HI.U32 R3, R29, R11, RZ ;  /* 0x0000000b1d039227 */ /* 0x000fe200078e00ff */
[----:B------:R-:W-:Y:S01]  /*56a0*/  R2UR UR42, R21 ;  /* 0x00000000152a72ca */ /* 0x000fe200000e0000 */
[----:B------:R-:W-:Y:S01]  /*56b0*/  BSSY.RECONVERGENT B6, `(.L_x_89) ;  /* 0x0000031000067945 */ /* 0x000fe20003800200 */
[----:B------:R-:W-:Y:S01]  /*56c0*/  R2UR UR41, R20 ;  /* 0x00000000142972ca */ /* 0x000fe200000e0000 */
[----:B------:R-:W-:Y:S01]  /*56d0*/  @!P1 IMAD.HI.U32 R0, R31, R12, RZ ;  /* 0x0000000c1f009227 */ /* 0x000fe200078e00ff */
[----:B------:R-:W-:Y:S02]  /*56e0*/  @!P1 SHF.R.U32.HI R2, RZ, R14, R3 ;  /* 0x0000000eff029219 */ /* 0x000fe40000011603 */
[----:B------:R-:W-:Y:S01]  /*56f0*/  @!P1 ISETP.NE.AND P2, PT, R9, 0x1, PT ;  /* 0x000000010900980c */ /* 0x000fe20003f45270 */
[----:B------:R-:W-:Y:S01]  /*5700*/  VIADD R84, R84, 0x1 ;  /* 0x0000000154547836 */ /* 0x000fe20000000000 */
[----:B------:R-:W-:Y:S02]  /*5710*/  @!P1 SEL R2, R29, R2, !P0 ;  /* 0x000000021d029207 */ /* 0x000fe40004000000 */
[----:B------:R-:W-:Y:S02]  /*5720*/  @!P1 SHF.R.U32.HI R0, RZ, R13, R0 ;  /* 0x0000000dff009219 */ /* 0x000fe40000011600 */
[----:B------:R-:W-:Y:S01]  /*5730*/  LOP3.LUT P0, RZ, R73, 0x1b0, RZ, 0xc0, !PT ;  /* 0x000001b049ff7812 */ /* 0x000fe2000780c0ff */
[----:B------:R-:W-:Y:S01]  /*5740*/  USHF.L.U32 UR42, UR42, 0x7, URZ ;  /* 0x000000072a2a7899 */ /* 0x000fe200080006ff */
[----:B------:R-:W-:Y:S01]  /*5750*/  @!P1 SEL R3, R31, R0, !P2 ;  /* 0x000000001f039207 */ /* 0x000fe20005000000 */
[----:B------:R-:W-:Y:S01]  /*5760*/  USHF.L.U32 UR41, UR41, 0x7, URZ ;  /* 0x0000000729297899 */ /* 0x000fe200080006ff */
[----:B------:R-:W-:Y:S03]  /*5770*/  @P4 SHF.R.U32.HI R74, RZ, 0x10, R17 ;  /* 0x00000010ff4a4819 */ /* 0x000fe60000011611 */
[----:B------:R-:W-:Y:S02]  /*5780*/  @!P1 IMAD.IADD R0, R2, 0x1, -R3 ;  /* 0x0000000102009824 */ /* 0x000fe400078e0a03 */
[----:B------:R-:W-:Y:S02]  /*5790*/  @!P1 IMAD.IADD R2, R3, 0x1, -R2 ;  /* 0x0000000103029824 */ /* 0x000fe400078e0a02 */
[----:B------:R-:W-:Y:S02]  /*57a0*/  @!P1 IMAD R31, R0, R9, R31 ;  /* 0x00000009001f9224 */ /* 0x000fe400078e021f */
[----:B------:R-:W-:Y:S01]  /*57b0*/  @!P1 IMAD R29, R2, R10, R29 ;  /* 0x0000000a021d9224 */ /* 0x000fe200078e021d */
[----:B------:R-:W-:Y:S06]  /*57c0*/  @!P0 BRA `(.L_x_90) ;  /* 0x00000000007c8947 */ /* 0x000fec0003800000 */
[----:B------:R-:W1:Y:S01]  /*57d0*/  LDCU.64 UR8, c[0x4][0x80] ;  /* 0x01001000ff0877ac */ /* 0x000e620008000a00 */
[----:B------:R-:W-:Y:S01]  /*57e0*/  MOV R2, 0x0 ;  /* 0x0000000000027802 */ /* 0x000fe20000000f00 */
[----:B------:R-:W-:Y:S02]  /*57f0*/  HFMA2 R12, -RZ, RZ, 0, 5.9604644775390625e-08 ;  /* 0x00000001ff0c7431 */ /* 0x000fe400000001ff */
[----:B------:R-:W-:Y:S01]  /*5800*/  IMAD.MOV.U32 R8, RZ, RZ, 0x70 ;  /* 0x00000070ff087424 */ /* 0x000fe200078e00ff */
[----:B------:R2:W3:Y:S01]  /*5810*/  LDC.64 R14, c[0x4][R2] ;  /* 0x01000000020e7b82 */ /* 0x0004e20000000a00 */
[----:B------:R-:W4:Y:S01]  /*5820*/  LDCU.64 UR6, c[0x4][0x88] ;  /* 0x01001100ff0677ac */ /* 0x000f220008000a00 */
[----:B------:R-:W-:Y:S01]  /*5830*/  IMAD.MOV.U32 R13, RZ, RZ, RZ ;  /* 0x000000ffff0d7224 */ /* 0x000fe200078e00ff */
[----:B------:R-:W2:Y:S01]  /*5840*/  LDCU.64 UR4, c[0x4][0x8] ;  /* 0x01000100ff0477ac */ /* 0x000ea20008000a00 */
[----:B-1----:R-:W-:Y:S01]  /*5850*/  MOV R5, UR9 ;  /* 0x0000000900057c02 */ /* 0x002fe20008000f00 */
[----:B------:R-:W-:Y:S01]  /*5860*/  IMAD.U32 R4, RZ, RZ, UR8 ;  /* 0x00000008ff047e24 */ /* 0x000fe2000f8e00ff */
[----:B----4-:R-:W-:Y:S01]  /*5870*/  MOV R7, UR7 ;  /* 0x0000000700077c02 */ /* 0x010fe20008000f00 */
[----:B------:R-:W-:Y:S01]  /*5880*/  IMAD.U32 R6, RZ, RZ, UR6 ;  /* 0x00000006ff067e24 */ /* 0x000fe2000f8e00ff */
[----:B--2---:R-:W-:Y:S01]  /*5890*/  MOV R11, UR5 ;  /* 0x00000005000b7c02 */ /* 0x004fe20008000f00 */
[----:B------:R-:W-:Y:S02]  /*58a0*/  IMAD.U32 R10, RZ, RZ, UR4 ;  /* 0x00000004ff0a7e24 */ /* 0x000fe4000f8e00ff */
[----:B------:R-:W-:Y:S07]  /*58b0*/  LEPC R20, `(.L_x_91) ;  /* 0x000000001014794e */ /* 0x000fee0000000000 */
[----:B---3-5:R-:W-:Y:S05]  /*58c0*/  CALL.ABS.NOINC R14 ;  /* 0x000000000e007343 */ /* 0x028fea0003c00000 */
.L_x_91:
[----:B------:R-:W1:Y:S01]  /*58d0*/  LDCU.64 UR8, c[0x4][0x80] ;  /* 0x01001000ff0877ac */ /* 0x000e620008000a00 */
[----:B------:R-:W2:Y:S01]  /*58e0*/  LDC.64 R2, c[0x4][R2] ;  /* 0x0100000002027b82 */ /* 0x000ea20000000a00 */
[----:B------:R-:W-:Y:S02]  /*58f0*/  HFMA2 R12, -RZ, RZ, 0, 5.9604644775390625e-08 ;  /* 0x00000001ff0c7431 */ /* 0x000fe400000001ff */
[----:B------:R-:W-:Y:S02]  /*5900*/  IMAD.MOV.U32 R8, RZ, RZ, 0x70 ;  /* 0x00000070ff087424 */ /* 0x000fe400078e00ff */
[----:B------:R-:W-:Y:S01]  /*5910*/  IMAD.MOV.U32 R13, RZ, RZ, RZ ;  /* 0x000000ffff0d7224 */ /* 0x000fe200078e00ff */
[----:B------:R-:W3:Y:S01]  /*5920*/  LDCU.64 UR6, c[0x4][0x88] ;  /* 0x01001100ff0677ac */ /* 0x000ee20008000a00 */
[----:B------:R-:W4:Y:S01]  /*5930*/  LDCU.64 UR4, c[0x4][0x8] ;  /* 0x01000100ff0477ac */ /* 0x000f220008000a00 */
[----:B-1----:R-:W-:Y:S02]  /*5940*/  MOV R4, UR8 ;  /* 0x0000000800047c02 */ /* 0x002fe40008000f00 */
[----:B------:R-:W-:Y:S02]  /*5950*/  MOV R5, UR9 ;  /* 0x0000000900057c02 */ /* 0x000fe40008000f00 */
[----:B---3--:R-:W-:Y:S01]  /*5960*/  MOV R7, UR7 ;  /* 0x0000000700077c02 */ /* 0x008fe20008000f00 */
[----:B------:R-:W-:Y:S01]  /*5970*/  IMAD.U32 R6, RZ, RZ, UR6 ;  /* 0x00000006ff067e24 */ /* 0x000fe2000f8e00ff */
[----:B----4-:R-:W-:Y:S01]  /*5980*/  MOV R11, UR5 ;  /* 0x00000005000b7c02 */ /* 0x010fe20008000f00 */
[----:B------:R-:W-:Y:S02]  /*5990*/  IMAD.U32 R10, RZ, RZ, UR4 ;  /* 0x00000004ff0a7e24 */ /* 0x000fe4000f8e00ff */
[----:B------:R-:W-:Y:S07]  /*59a0*/  LEPC R20, `(.L_x_90) ;  /* 0x000000001014794e */ /* 0x000fee0000000000 */
[----:B--2---:R-:W-:Y:S05]  /*59b0*/  CALL.ABS.NOINC R2 ;  /* 0x0000000002007343 */ /* 0x004fea0003c00000 */
.L_x_90:
[----:B------:R-:W-:Y:S05]  /*59c0*/  BSYNC.RECONVERGENT B6 ;  /* 0x0000000000067941 */ /* 0x000fea0003800200 */
.L_x_89:
[----:B------:R-:W-:Y:S01]  /*59d0*/  ISETP.NE.U32.AND P4, PT, R62, RZ, PT ;  /* 0x000000ff3e00720c */ /* 0x000fe20003f85070 */
[----:B------:R-:W-:Y:S01]  /*59e0*/  UISETP.NE.AND UP2, UPT, UR50, URZ, UPT ;  /* 0x000000ff3200728c */ /* 0x000fe2000bf45270 */
[----:B------:R-:W-:Y:S01]  /*59f0*/  ISETP.NE.U32.AND P2, PT, RZ, UR38, PT ;  /* 0x00000026ff007c0c */ /* 0x000fe2000bf45070 */
[----:B------:R-:W-:Y:S01]  /*5a00*/  UISETP.NE.U32.AND UP1, UPT, UR44, URZ, UPT ;  /* 0x000000ff2c00728c */ /* 0x000fe2000bf25070 */
[----:B------:R-:W-:Y:S01]  /*5a10*/  ISETP.NE.AND.EX P4, PT, R63, RZ, PT, P4 ;  /* 0x000000ff3f00720c */ /* 0x000fe20003f85340 */
[----:B------:R-:W-:Y:S01]  /*5a20*/  UPLOP3.LUT UP0, UPT, UPT, UPT, UPT, 0x40, 0x4 ;  /* 0x000000000004789c */ /* 0x000fe20003f0e870 */
[----:B------:R-:W-:Y:S01]  /*5a30*/  ISETP.NE.AND.EX P2, PT, RZ, UR39, PT, P2 ;  /* 0x00000027ff007c0c */ /* 0x000fe2000bf45320 */
[----:B------:R-:W-:Y:S01]  /*5a40*/  UISETP.NE.AND.EX UP1, UPT, UR45, URZ, UPT, UP1 ;  /* 0x000000ff2d00728c */ /* 0x000fe2000bf25310 */
[----:B------:R-:W-:Y:S04]  /*5a50*/  PLOP3.LUT P1, PT, PT, PT, UP2, 0x80, 0x8 ;  /* 0x000000000008781c */ /* 0x000fe80003f2f028 */
[----:B------:R-:W-:Y:S06]  /*5a60*/  @UP2 UPLOP3.LUT UP0, UPT, UPT, UPT, UP1, 0x80, 0x8 ;  /* 0x000000000008289c */ /* 0x000fec0003f0f010 */
[----:B------:R-:W-:Y:S01]  /*5a70*/  PLOP3.LUT P0, PT, PT, PT, UP0, 0x80, 0x8 ;  /* 0x000000000008781c */ /* 0x000fe20003f0f008 */
[----:B------:R-:W-:Y:S01]  /*5a80*/  @!UPT UIADD3 URZ, UPT, UPT, URZ, URZ, URZ ;  /* 0x000000fffffff290 */ /* 0x000fe2000fffe0ff */
[----:B------:R-:W-:Y:S11]  /*5a90*/  BRA.U !UP1, `(.L_x_92) ;  /* 0x0000000109387547 */ /* 0x000ff6000b800000 */
[----:B------:R-:W-:Y:S01]  /*5aa0*/  UISETP.NE.U32.AND UP0, UPT, UR38, URZ, UPT ;  /* 0x000000ff2600728c */ /* 0x000fe2000bf05070 */
[----:B------:R-:W-:Y:S02]  /*5ab0*/  HFMA2 R0, -RZ, RZ, 0, 5.9604644775390625e-08 ;  /* 0x00000001ff007431 */ /* 0x000fe400000001ff */
[----:B------:R-:W-:Y:S01]  /*5ac0*/  IMAD.MOV.U32 R67, RZ, RZ, 0x1 ;  /* 0x00000001ff437424 */ /* 0x000fe200078e00ff */
[----:B------:R-:W-:Y:S06]  /*5ad0*/  UISETP.NE.AND.EX UP0, UPT, UR39, URZ, UPT, UP0 ;  /* 0x000000ff2700728c */ /* 0x000fec000bf05300 */
[----:B------:R-:W-:Y:S05]  /*5ae0*/  PLOP3.LUT P3, PT, PT, PT, UP0, 0x80, 0x8 ;  /* 0x000000000008781c */ /* 0x000fea0003f6f008 */
[----:B------:R-:W1:Y:S01]  /*5af0*/  @UP0 LDCU.64 UR6, c[0x0][0x888] ;  /* 0x00011100ff0607ac */ /* 0x000e620008000a00 */
[----:B------:R-:W-:Y:S07]  /*5b00*/  @UP0 UIMAD UR4, UR36, UR44, URZ ;  /* 0x0000002c240402a4 */ /* 0x000fee000f8e02ff */
[----:B------:R-:W-:Y:S01]  /*5b10*/  @!P3 PRMT R67, R0, 0x7610, R67 ;  /* 0x000076100043b816 */ /* 0x000fe20000000043 */
[----:B-1----:R-:W-:Y:S03]  /*5b20*/  @UP0 UIMAD.WIDE UR6, UR4, 0x4, UR6 ;  /* 0x00000004040608a5 */ /* 0x002fe6000f8e0206 */
[----:B------:R-:W1:Y:S03]  /*5b30*/  @!UP0 LDCU UR4, c[0x0][0x880] ;  /* 0x00011000ff0487ac */ /* 0x000e660008000800 */
[----:B------:R-:W-:Y:S01]  /*5b40*/  IMAD.U32 R2, RZ, RZ, UR6 ;  /* 0x00000006ff027e24 */ /* 0x000fe2000f8e00ff */
[----:B------:R-:W-:Y:S05]  /*5b50*/  MOV R3, UR7 ;  /* 0x0000000700037c02 */ /* 0x000fea0008000f00 */
[----:B-----5:R2:W5:Y:S02]  /*5b60*/  @P3 LDG.E R35, desc[UR46][R2.64] ;  /* 0x0000002e02233981 */ /* 0x020564000c1e1900 */
[----:B-12---:R-:W-:Y:S02]  /*5b70*/  @!P3 IMAD.U32 R35, RZ, RZ, UR4 ;  /* 0x00000004ff23be24 */ /* 0x006fe4000f8e00ff */
.L_x_92:
[----:B------:R-:W-:Y:S05]  /*5b80*/  @!P4 BRA `(.L_x_93) ;  /* 0x000000000020c947 */ /* 0x000fea0003800000 */
[----:B------:R-:W-:Y:S04]  /*5b90*/  ISETP.NE.U32.AND P3, PT, R60, RZ, PT ;  /* 0x000000ff3c00720c */ /* 0x000fe80003f65070 */
[----:B------:R-:W-:Y:S11]  /*5ba0*/  ISETP.NE.AND.EX P3, PT, R61, RZ, PT, P3 ;  /* 0x000000ff3d00720c */ /* 0x000ff60003f65330 */
[----:B------:R-:W-:Y:S02]  /*5bb0*/  @!UPT UIADD3 URZ, UPT, UPT, URZ, URZ, URZ ;  /* 0x000000fffffff290 */ /* 0x000fe4000fffe0ff */
[----:B------:R-:W1:Y:S01]  /*5bc0*/  @P3 LDC.64 R2, c[0x0][0x8a8] ;  /* 0x00022a00ff023b82 */ /* 0x000e620000000a00 */
[----:B------:R-:W-:Y:S04]  /*5bd0*/  @P3 IMAD R0, R62, UR36, RZ ;  /* 0x000000243e003c24 */ /* 0x000fe8000f8e02ff */
[----:B-1----:R-:W-:Y:S05]  /*5be0*/  @P3 IMAD.WIDE R2, R0, 0x4, R2 ;  /* 0x0000000400023825 */ /* 0x002fea00078e0202 */
[----:B-----5:R1:W5:Y:S02]  /*5bf0*/  @P3 LDG.E R32, desc[UR46][R2.64] ;  /* 0x0000002e02203981 */ /* 0x020364000c1e1900 */
[----:B-1----:R-:W2:Y:S02]  /*5c00*/  @!P3 LDC R32, c[0x0][0x8a0] ;  /* 0x00022800ff20bb82 */ /* 0x002ea40000000800 */
.L_x_93:
[----:B-----5:R-:W-:Y:S01]  /*5c10*/  FSETP.NEU.AND P3, PT, R35, RZ, PT ;  /* 0x000000ff2300720b */ /* 0x020fe20003f6d000 */
[----:B------:R-:W-:Y:S01]  /*5c20*/  BSSY B1, `(.L_x_94) ;  /* 0x0000038000017945 */ /* 0x000fe20003800000 */
[----:B------:R-:W-:Y:S01]  /*5c30*/  SEL R3, RZ, 0xffffffff, P2 ;  /* 0xffffffffff037807 */ /* 0x000fe20001000000 */
[----:B------:R-:W-:Y:S01]  /*5c40*/  IMAD.MOV.U32 R43, RZ, RZ, 0x1 ;  /* 0x00000001ff2b7424 */ /* 0x000fe200078e00ff */
[----:B------:R-:W-:Y:S01]  /*5c50*/  @P1 LOP3.LUT P2, RZ, R67, 0xff, RZ, 0xc0, !PT ;  /* 0x000000ff43ff1812 */ /* 0x000fe2000784c0ff */
[----:B------:R-:W-:Y:S01]  /*5c60*/  IMAD R34, R30, 0x80, R33 ;  /* 0x000000801e227824 */ /* 0x000fe200078e0221 */
[----:B------:R-:W-:Y:S01]  /*5c70*/  @P1 SEL R2, RZ, 0xffffffff, P3 ;  /* 0xffffffffff021807 */ /* 0x000fe20001800000 */
[----:B------:R-:W-:Y:S01]  /*5c80*/  IMAD R85, R80, -0x10, R78 ;  /* 0xfffffff050557824 */ /* 0x000fe200078e024e */
[----:B------:R-:W-:Y:S01]  /*5c90*/  LEA R87, R30, UR48, 0x3 ;  /* 0x000000301e577c11 */ /* 0x000fe2000f8e18ff */
[----:B------:R-:W-:Y:S01]  /*5ca0*/  IMAD.MOV.U32 R88, RZ, RZ, RZ ;  /* 0x000000ffff587224 */ /* 0x000fe200078e00ff */
[----:B------:R-:W-:Y:S02]  /*5cb0*/  @P0 SEL R2, R3, R2, !P2 ;  /* 0x0000000203020207 */ /* 0x000fe40005000000 */
[----:B------:R-:W-:Y:S02]  /*5cc0*/  CS2R R46, SRZ ;  /* 0x00000000002e7805 */ /* 0x000fe4000001ff00 */
[----:B------:R-:W-:Y:S02]  /*5cd0*/  SHF.L.U32 R0, R76, 0x1f, RZ ;  /* 0x0000001f4c007819 */ /* 0x000fe400000006ff */
[----:B------:R-:W-:Y:S02]  /*5ce0*/  CS2R R44, SRZ ;  /* 0x00000000002c7805 */ /* 0x000fe4000001ff00 */
[----:B------:R-:W-:Y:S02]  /*5cf0*/  @P1 LOP3.LUT R2, R2, 0x1, RZ, 0xc0, !PT ;  /* 0x0000000102021812 */ /* 0x000fe400078ec0ff */
[----:B------:R-:W-:Y:S02]  /*5d00*/  CS2R R50, SRZ ;  /* 0x0000000000327805 */ /* 0x000fe4000001ff00 */
[----:B------:R-:W-:Y:S02]  /*5d10*/  PLOP3.LUT P2, PT, PT, PT, UP1, 0x80, 0x8 ;  /* 0x000000000008781c */ /* 0x000fe40003f4f018 */
[----:B------:R-:W-:Y:S02]  /*5d20*/  CS2R R48, SRZ ;  /* 0x0000000000307805 */ /* 0x000fe4000001ff00 */
[----:B------:R-:W-:Y:S02]  /*5d30*/  ISETP.NE.U32.OR P5, PT, R2, 0x1, !P1 ;  /* 0x000000010200780c */ /* 0x000fe40004fa5470 */
[----:B------:R-:W-:Y:S02]  /*5d40*/  CS2R R54, SRZ ;  /* 0x0000000000367805 */ /* 0x000fe4000001ff00 */
[----:B------:R-:W-:Y:S02]  /*5d50*/  LOP3.LUT P4, R83, R67, 0xff, RZ, 0xc0, !PT ;  /* 0x000000ff43537812 */ /* 0x000fe4000788c0ff */
[----:B------:R-:W-:Y:S02]  /*5d60*/  CS2R R52, SRZ ;  /* 0x0000000000347805 */ /* 0x000fe4000001ff00 */
[----:B------:R-:W-:Y:S02]  /*5d70*/  SEL R2, RZ, 0xffffffff, P3 ;  /* 0xffffffffff027807 */ /* 0x000fe40001800000 */
[----:B------:R-:W-:Y:S02]  /*5d80*/  CS2R R58, SRZ ;  /* 0x00000000003a7805 */ /* 0x000fe4000001ff00 */
[----:B------:R-:W-:Y:S02]  /*5d90*/  P2R R86, PR, RZ, 0x20 ;  /* 0x00000020ff567803 */ /* 0x000fe40000000000 */
[----:B------:R-:W-:Y:S02]  /*5da0*/  CS2R R56, SRZ ;  /* 0x0000000000387805 */ /* 0x000fe4000001ff00 */
[----:B------:R-:W-:Y:S02]  /*5db0*/  @P2 SEL R2, R3, R2, !P4 ;  /* 0x0000000203022207 */ /* 0x000fe40006000000 */
[----:B------:R-:W-:Y:S02]  /*5dc0*/  @P5 SHF.L.U32 R4, RZ, 0x1f, RZ ;  /* 0x0000001fff045819 */ /* 0x000fe400000006ff */
[----:B------:R-:W-:Y:S02]  /*5dd0*/  LOP3.LUT R2, R2, 0x1, RZ, 0xc0, !PT ;  /* 0x0000000102027812 */ /* 0x000fe400078ec0ff */
[----:B------:R-:W1:Y:S02]  /*5de0*/  @P5 SYNCS.PHASECHK.TRANS64.TRYWAIT P1, [UR48+0x40], R4 ;  /* 0x00004004ff0055a7 */ /* 0x000e640008021130 */
[----:B------:R-:W-:Y:S04]  /*5df0*/  ISETP.NE.U32.AND P2, PT, R2, 0x1, PT ;  /* 0x000000010200780c */ /* 0x000fe80003f45070 */
[----:B------:R-:W-:Y:S01]  /*5e00*/  P2R R89, PR, RZ, 0x4 ;  /* 0x00000004ff597803 */ /* 0x000fe20000000000 */
[----:B------:R3:W4:Y:S01]  /*5e10*/  SYNCS.PHASECHK.TRANS64.TRYWAIT P0, [R87+URZ+0xb0], R0 ;  /* 0x0000b000570075a7 */ /* 0x00072200080011ff */
[----:B-1----:R-:W-:Y:S01]  /*5e20*/  @P5 SEL R43, RZ, 0x1, !P1 ;  /* 0x00000001ff2b5807 */ /* 0x002fe20004800000 */
[----:B---3--:R-:W-:Y:S06]  /*5e30*/  @!P5 BRA `(.L_x_95) ;  /* 0x000000000058d947 */ /* 0x008fec0003800000 */
[----:B------:R-:W-:Y:S01]  /*5e40*/  IMAD.MOV.U32 R47, RZ, RZ, RZ ;  /* 0x000000ffff2f7224 */ /* 0x000fe200078e00ff */
[----:B------:R-:W-:Y:S01]  /*5e50*/  ISETP.NE.AND P1, PT, R43, RZ, PT ;  /* 0x000000ff2b00720c */ /* 0x000fe20003f25270 */
[----:B------:R-:W-:Y:S01]  /*5e60*/  BSSY B0, `(.L_x_96) ;  /* 0x000000c000007945 */ /* 0x000fe20003800000 */
[----:B------:R-:W-:Y:S02]  /*5e70*/  CS2R R58, SRZ ;  /* 0x00000000003a7805 */ /* 0x000fe4000001ff00 */
[----:B------:R-:W-:Y:S02]  /*5e80*/  CS2R R56, SRZ ;  /* 0x0000000000387805 */ /* 0x000fe4000001ff00 */
[----:B------:R-:W-:Y:S02]  /*5e90*/  CS2R R54, SRZ ;  /* 0x0000000000367805 */ /* 0x000fe4000001ff00 */
[----:B------:R-:W-:Y:S02]  /*5ea0*/  CS2R R52, SRZ ;  /* 0x0000000000347805 */ /* 0x000fe4000001ff00 */
[----:B------:R-:W-:Y:S02]  /*5eb0*/  CS2R R50, SRZ ;  /* 0x0000000000327805 */ /* 0x000fe4000001ff00 */
[----:B------:R-:W-:Y:S02]  /*5ec0*/  CS2R R48, SRZ ;  /* 0x0000000000307805 */ /* 0x000fe4000001ff00 */
[----:B------:R-:W-:Y:S01]  /*5ed0*/  CS2R R44, SRZ ;  /* 0x00000000002c7805 */ /* 0x000fe2000001ff00 */
[----:B------:R-:W-:Y:S06]  /*5ee0*/  @P1 BRA `(.L_x_97) ;  /* 0x00000000000c1947 */ /* 0x000fec0003800000 */
[----:B------:R-:W-:Y:S04]  /*5ef0*/  SHF.L.U32 R3, RZ, 0x1f, RZ ;  /* 0x0000001fff037819 */ /* 0x000fe800000006ff */
[----:B------:R-:W1:Y:S02]  /*5f00*/  SYNCS.PHASECHK.TRANS64.TRYWAIT P1, [UR48+0x40], R3 ;  /* 0x00004003ff0075a7 */ /* 0x000e640008021130 */
[----:B-1----:R-:W-:Y:S05]  /*5f10*/  @!P1 BRA `(.L_x_98) ;  /* 0x0000005800709947 */ /* 0x002fea0003800000 */
.L_x_97:
[----:B------:R-:W-:Y:S05]  /*5f20*/  BSYNC B0 ;  /* 0x0000000000007941 */ /* 0x000fea0003800000 */
.L_x_96:
[----:B------:R-:W-:Y:S01]  /*5f30*/  ISETP.NE.AND P1, PT, R89, RZ, PT ;  /* 0x000000ff5900720c */ /* 0x000fe20003f25270 */
[----:B------:R-:W-:Y:S11]  /*5f40*/  HFMA2 R88, -RZ, RZ, 0, 5.9604644775390625e-08 ;  /* 0x00000001ff587431 */ /* 0x000ff600000001ff */
[----:B------:R-:W-:Y:S01]  /*5f50*/  @!UPT UIADD3 URZ, UPT, UPT, URZ, URZ, URZ ;  /* 0x000000fffffff290 */ /* 0x000fe2000fffe0ff */
[----:B------:R3:W1:Y:S04]  /*5f60*/  @P1 LDS.128 R56, [R79] ;  /* 0x000000004f381984 */ /* 0x0006680000000c00 */
[----:B------:R3:W1:Y:S04]  /*5f70*/  @P1 LDS.128 R52, [R78+0x10] ;  /* 0x000010004e341984 */ /* 0x0006680000000c00 */
[----:B------:R3:W1:Y:S04]  /*5f80*/  @P1 LDS.128 R48, [R77+0x20] ;  /* 0x000020004d301984 */ /* 0x0006680000000c00 */
[----:B------:R3:W1:Y:S02]  /*5f90*/  @P1 LDS.128 R44, [R85+0x30] ;  /* 0x00003000552c1984 */ /* 0x0006640000000c00 */
.L_x_95:
[----:B------:R-:W-:Y:S05]  /*5fa0*/  BSYNC B1 ;  /* 0x0000000000017941 */ /* 0x000fea0003800000 */
.L_x_94:
[----:B-1----:R-:W-:Y:S04]  /*5fb0*/  SHF.R.U32.HI R3, RZ, 0x15, R34 ;  /* 0x00000015ff037819 */ /* 0x002fe80000011622 */
[----:B------:R-:W-:Y:S01]  /*5fc0*/  LOP3.LUT P1, RZ, R3, 0x3, R72, 0x48, !PT ;  /* 0x0000000303ff7812 */ /* 0x000fe20007824848 */
[----:B------:R-:W-:Y:S01]  /*5fd0*/  @!UPT UIADD3 URZ, UPT, UPT, URZ, URZ, URZ ;  /* 0x000000fffffff290 */ /* 0x000fe2000fffe0ff */
[----:B----4-:R-:W-:Y:S11]  /*5fe0*/  @P0 BRA `(.L_x_99) ;  /* 0x0000000000080947 */ /* 0x010ff60003800000 */
[----:B------:R-:W1:Y:S02]  /*5ff0*/  SYNCS.PHASECHK.TRANS64.TRYWAIT P0, [R87+URZ+0xb0], R0 ;  /* 0x0000b000570075a7 */ /* 0x000e6400080011ff */
[----:B-1----:R-:W-:Y:S05]  /*6000*/  @!P0 BRA `(.L_x_100) ;  /* 0x00000058004c8947 */ /* 0x002fea0003800000 */
.L_x_99:
[----:B------:R-:W-:Y:S05]  /*6010*/  @!P1 BRA `(.L_x_101) ;  /* 0x0000000000409947 */ /* 0x000fea0003800000 */
[----:B------:R-:W4:Y:S01]  /*6020*/  LDCU.64 UR8, c[0x4][0x70] ;  /* 0x01000e00ff0877ac */ /* 0x000f220008000a00 */
[----:B------:R-:W-:Y:S01]  /*6030*/  MOV R3, 0x0 ;  /* 0x0000000000037802 */ /* 0x000fe20000000f00 */
[----:B------:R-:W-:Y:S02]  /*6040*/  HFMA2 R12, -RZ, RZ, 0, 5.9604644775390625e-08 ;  /* 0x00000001ff0c7431 */ /* 0x000fe400000001ff */
[----:B------:R-:W-:Y:S02]  /*6050*/  IMAD.MOV.U32 R8, RZ, RZ, 0x192 ;  /* 0x00000192ff087424 */ /* 0x000fe400078e00ff */
[----:B------:R-:W-:Y:S01]  /*6060*/  IMAD.MOV.U32 R13, RZ, RZ, RZ ;  /* 0x000000ffff0d7224 */ /* 0x000fe200078e00ff */
[----:B------:R-:W5:Y:S01]  /*6070*/  LDCU.64 UR6, c[0x4][0x78] ;  /* 0x01000f00ff0677ac */ /* 0x000f620008000a00 */
[----:B------:R-:W1:Y:S01]  /*6080*/  LDC.64 R2, c[0x4][R3] ;  /* 0x0100000003027b82 */ /* 0x000e620000000a00 */
[----:B------:R-:W2:Y:S01]  /*6090*/  LDCU.64 UR4, c[0x4][0x10] ;  /* 0x01000200ff0477ac */ /* 0x000ea20008000a00 */
[----:B----4-:R-:W-:Y:S01]  /*60a0*/  MOV R5, UR9 ;  /* 0x0000000900057c02 */ /* 0x010fe20008000f00 */
[----:B------:R-:W-:Y:S01]  /*60b0*/  IMAD.U32 R4, RZ, RZ, UR8 ;  /* 0x00000008ff047e24 */ /* 0x000fe2000f8e00ff */
[----:B-----5:R-:W-:Y:S01]  /*60c0*/  MOV R7, UR7 ;  /* 0x0000000700077c02 */ /* 0x020fe20008000f00 */
[----:B------:R-:W-:Y:S01]  /*60d0*/  IMAD.U32 R6, RZ, RZ, UR6 ;  /* 0x00000006ff067e24 */ /* 0x000fe2000f8e00ff */
[----:B--2---:R-:W-:Y:S01]  /*60e0*/  MOV R11, UR5 ;  /* 0x00000005000b7c02 */ /* 0x004fe20008000f00 */
[----:B------:R-:W-:Y:S02]  /*60f0*/  IMAD.U32 R10, RZ, RZ, UR4 ;  /* 0x00000004ff0a7e24 */ /* 0x000fe4000f8e00ff */
[----:B------:R-:W-:Y:S07]  /*6100*/  LEPC R20, `(.L_x_101) ;  /* 0x000000001014794e */ /* 0x000fee0000000000 */
[----:B-1-3--:R-:W-:Y:S05]  /*6110*/  CALL.ABS.NOINC R2 ;  /* 0x0000000002007343 */ /* 0x00afea0003c00000 */
.L_x_101:
[----:B------:R-:W-:Y:S01]  /*6120*/  LOP3.LUT R20, R56, 0xffffe000, RZ, 0xc0, !PT ;  /* 0xffffe00038147812 */ /* 0x000fe200078ec0ff */
[----:B------:R-:W-:Y:S05]  /*6130*/  WARPSYNC.ALL ;  /* 0x0000000000007948 */ /* 0x000fea0003800000 */
[----:B------:R-:W-:Y:S01]  /*6140*/  R2UR UR4, R34 ;  /* 0x00000000220472ca */ /* 0x000fe200000e0000 */
[----:B------:R-:W-:Y:S01]  /*6150*/  BSSY.RECONVERGENT B0, `(.L_x_102) ;  /* 0x0000058000007945 */ /* 0x000fe20003800200 */
[----:B------:R-:W-:Y:S02]  /*6160*/  LOP3.LUT R21, R57, 0xffffe000, RZ, 0xc0, !PT ;  /* 0xffffe00039157812 */ /* 0x000fe400078ec0ff */
[----:B------:R-:W-:Y:S02]  /*6170*/  LOP3.LUT R40, R58, 0xffffe000, RZ, 0xc0, !PT ;  /* 0xffffe0003a287812 */ /* 0x000fe400078ec0ff */
[----:B------:R-:W-:Y:S02]  /*6180*/  LOP3.LUT R41, R52, 0xffffe000, RZ, 0xc0, !PT ;  /* 0xffffe00034297812 */ /* 0x000fe400078ec0ff */
[----:B------:R-:W-:Y:S05]  /*6190*/  ISETP.NE.AND P0, PT, R81, RZ, PT ;  /* 0x000000ff5100720c */ /* 0x000fea0003f05270 */
[----:B------:R-:W1:Y:S02]  /*61a0*/  LDTM.x16 R4, tmem[UR4] ;  /* 0x00000004000479ee */ /* 0x000e640008240000 */
[C---:B-12---:R-:W-:Y:S01]  /*61b0*/  FMUL R0, R32.reuse, R4 ;  /* 0x0000000420007220 */ /* 0x046fe20000400000 */
[C---:B------:R-:W-:Y:S01]  /*61c0*/  FMUL R2, R32.reuse, R5 ;  /* 0x0000000520027220 */ /* 0x040fe20000400000 */
[C---:B------:R-:W-:Y:S01]  /*61d0*/  FMUL R3, R32.reuse, R6 ;  /* 0x0000000620037220 */ /* 0x040fe20000400000 */
[----:B------:R-:W-:Y:S01]  /*61e0*/  FMUL R7, R32, R7 ;  /* 0x0000000720077220 */ /* 0x000fe20000400000 */
[----:B------:R-:W-:Y:S01]  /*61f0*/  FFMA R36, R35, R20, R0 ;  /* 0x0000001423247223 */ /* 0x000fe20000000000 */
[----:B------:R-:W-:Y:S01]  /*6200*/  LOP3.LUT R20, R59, 0xffffe000, RZ, 0xc0, !PT ;  /* 0xffffe0003b147812 */ /* 0x000fe200078ec0ff */
[C---:B------:R-:W-:Y:S01]  /*6210*/  FFMA R37, R35.reuse, R21, R2 ;  /* 0x0000001523257223 */ /* 0x040fe20000000002 */
[----:B------:R-:W-:Y:S01]  /*6220*/  LOP3.LUT R21, R54, 0xffffe000, RZ, 0xc0, !PT ;  /* 0xffffe00036157812 */ /* 0x000fe200078ec0ff */
[----:B------:R-:W-:Y:S01]  /*6230*/  FFMA R38, R35, R40, R3 ;  /* 0x0000002823267223 */ /* 0x000fe20000000003 */
[----:B------:R-:W-:Y:S01]  /*6240*/  LOP3.LUT R40, R53, 0xffffe000, RZ, 0xc0, !PT ;  /* 0xffffe00035287812 */ /* 0x000fe200078ec0ff */
[----:B------:R-:W-:Y:S01]  /*6250*/  FFMA R39, R35, R20, R7 ;  /* 0x0000001423277223 */ /* 0x000fe20000000007 */
[----:B------:R-:W-:Y:S01]  /*6260*/  LOP3.LUT R20, R55, 0xffffe000, RZ, 0xc0, !PT ;  /* 0xffffe00037147812 */ /* 0x000fe200078ec0ff */
[C---:B------:R-:W-:Y:S01]  /*6270*/  FMUL R4, R32.reuse, R8 ;  /* 0x0000000820047220 */ /* 0x040fe20000400000 */
[----:B------:R-:W-:Y:S01]  /*6280*/  F2FP.TF32.F32.PACK_B R36, R36 ;  /* 0x00000024ff24723e */ /* 0x000fe200024050ff */
[C---:B------:R-:W-:Y:S01]  /*6290*/  FMUL R5, R32.reuse, R9 ;  /* 0x0000000920057220 */ /* 0x040fe20000400000 */
[----:B------:R-:W-:Y:S01]  /*62a0*/  F2FP.TF32.F32.PACK_B R37, R37 ;  /* 0x00000025ff25723e */ /* 0x000fe200024050ff */
[C---:B------:R-:W-:Y:S01]  /*62b0*/  FMUL R6, R32.reuse, R10 ;  /* 0x0000000a20067220 */ /* 0x040fe20000400000 */
[----:B------:R-:W-:Y:S01]  /*62c0*/  FMUL R11, R32, R11 ;  /* 0x0000000b200b7220 */ /* 0x000fe20000400000 */
[----:B------:R-:W-:Y:S01]  /*62d0*/  F2FP.TF32.F32.PACK_B R38, R38 ;  /* 0x00000026ff26723e */ /* 0x000fe200024050ff */
[C---:B------:R-:W-:Y:S01]  /*62e0*/  FFMA R4, R35.reuse, R41, R4 ;  /* 0x0000002923047223 */ /* 0x040fe20000000004 */
[----:B------:R-:W-:Y:S01]  /*62f0*/  F2FP.TF32.F32.PACK_B R39, R39 ;  /* 0x00000027ff27723e */ /* 0x000fe200024050ff */
[C---:B------:R-:W-:Y:S01]  /*6300*/  FFMA R5, R35.reuse, R40, R5 ;  /* 0x0000002823057223 */ /* 0x040fe20000000005 */
[C---:B------:R-:W-:Y:S01]  /*6310*/  FFMA R6, R35.reuse, R21, R6 ;  /* 0x0000001523067223 */ /* 0x040fe20000000006 */
[----:B------:R-:W-:Y:S01]  /*6320*/  FFMA R7, R35, R20, R11 ;  /* 0x0000001423077223 */ /* 0x000fe2000000000b */
[----:B------:R-:W-:Y:S01]  /*6330*/  LOP3.LUT R41, R48, 0xffffe000, RZ, 0xc0, !PT ;  /* 0xffffe00030297812 */ /* 0x000fe200078ec0ff */
[----:B------:R1:W-:Y:S01]  /*6340*/  STS.128 [R79], R36 ;  /* 0x000000244f007388 */ /* 0x0003e20000000c00 */
[----:B------:R-:W-:Y:S01]  /*6350*/  LOP3.LUT R40, R49, 0xffffe000, RZ, 0xc0, !PT ;  /* 0xffffe00031287812 */ /* 0x000fe200078ec0ff */
[C---:B------:R-:W-:Y:S01]  /*6360*/  FMUL R8, R32.reuse, R12 ;  /* 0x0000000c20087220 */ /* 0x040fe20000400000 */
[----:B------:R-:W-:Y:S01]  /*6370*/  FMUL R9, R32, R13 ;  /* 0x0000000d20097220 */ /* 0x000fe20000400000 */
[----:B------:R-:W-:Y:S01]  /*6380*/  LOP3.LUT R21, R50, 0xffffe000, RZ, 0xc0, !PT ;  /* 0xffffe00032157812 */ /* 0x000fe200078ec0ff */
[C---:B------:R-:W-:Y:S01]  /*6390*/  FMUL R10, R32.reuse, R14 ;  /* 0x0000000e200a7220 */ /* 0x040fe20000400000 */
[----:B------:R-:W-:Y:S01]  /*63a0*/  LOP3.LUT R20, R51, 0xffffe000, RZ, 0xc0, !PT ;  /* 0xffffe00033147812 */ /* 0x000fe200078ec0ff */
[----:B------:R-:W-:Y:S01]  /*63b0*/  FMUL R15, R32, R15 ;  /* 0x0000000f200f7220 */ /* 0x000fe20000400000 */
[----:B------:R-:W-:Y:S01]  /*63c0*/  F2FP.TF32.F32.PACK_B R4, R4 ;  /* 0x00000004ff04723e */ /* 0x000fe200024050ff */
[C---:B------:R-:W-:Y:S01]  /*63d0*/  FFMA R8, R35.reuse, R41, R8 ;  /* 0x0000002923087223 */ /* 0x040fe20000000008 */
[----:B------:R-:W-:Y:S01]  /*63e0*/  F2FP.TF32.F32.PACK_B R5, R5 ;  /* 0x00000005ff05723e */ /* 0x000fe200024050ff */
[C---:B------:R-:W-:Y:S01]  /*63f0*/  FFMA R9, R35.reuse, R40, R9 ;  /* 0x0000002823097223 */ /* 0x040fe20000000009 */
[----:B------:R-:W-:Y:S01]  /*6400*/  F2FP.TF32.F32.PACK_B R6, R6 ;  /* 0x00000006ff06723e */ /* 0x000fe200024050ff */
[C---:B------:R-:W-:Y:S01]  /*6410*/  FFMA R10, R35.reuse, R21, R10 ;  /* 0x00000015230a7223 */ /* 0x040fe2000000000a */
[----:B------:R-:W-:Y:S01]  /*6420*/  F2FP.TF32.F32.PACK_B R7, R7 ;  /* 0x00000007ff07723e */ /* 0x000fe200024050ff */
[----:B------:R-:W-:Y:S01]  /*6430*/  FFMA R11, R35, R20, R15 ;  /* 0x00000014230b7223 */ /* 0x000fe2000000000f */
[----:B------:R-:W-:Y:S01]  /*6440*/  LOP3.LUT R41, R44, 0xffffe000, RZ, 0xc0, !PT ;  /* 0xffffe0002c297812 */ /* 0x000fe200078ec0ff */
[C---:B------:R-:W-:Y:S01]  /*6450*/  FMUL R12, R32.reuse, R16 ;  /* 0x00000010200c7220 */ /* 0x040fe20000400000 */
[----:B------:R-:W-:Y:S01]  /*6460*/  LOP3.LUT R40, R45, 0xffffe000, RZ, 0xc0, !PT ;  /* 0xffffe0002d287812 */ /* 0x000fe200078ec0ff */
[----:B------:R1:W-:Y:S01]  /*6470*/  STS.128 [R78+0x10], R4 ;  /* 0x000010044e007388 */ /* 0x0003e20000000c00 */
        /* <DEDUP_REMOVED lines=13> */
[----:B------:R-:W-:Y:S02]  /*6550*/  F2FP.TF32.F32.PACK_B R12, R12 ;  /* 0x0000000cff0c723e */ /* 0x000fe400024050ff */
[----:B------:R-:W-:Y:S01]  /*6560*/  F2FP.TF32.F32.PACK_B R13, R13 ;  /* 0x0000000dff0d723e */ /* 0x000fe200024050ff */
[----:B------:R1:W-:Y:S01]  /*6570*/  STS.128 [R77+0x20], R8 ;  /* 0x000020084d007388 */ /* 0x0003e20000000c00 */
[----:B------:R-:W-:Y:S02]  /*6580*/  F2FP.TF32.F32.PACK_B R14, R14 ;  /* 0x0000000eff0e723e */ /* 0x000fe400024050ff */
[----:B------:R-:W-:Y:S05]  /*6590*/  F2FP.TF32.F32.PACK_B R15, R15 ;  /* 0x0000000fff0f723e */ /* 0x000fea00024050ff */
[----:B------:R1:W-:Y:S01]  /*65a0*/  STS.128 [R85+0x30], R12 ;  /* 0x0000300c55007388 */ /* 0x0003e20000000c00 */
[----:B------:R-:W-:Y:S01]  /*65b0*/  @!PT LDS RZ, [RZ] ;  /* 0x00000000fffff984 */ /* 0x000fe20000000800 */
[----:B------:R-:W-:Y:S01]  /*65c0*/  @!PT LDS RZ, [RZ] ;  /* 0x00000000fffff984 */ /* 0x000fe20000000800 */
[----:B------:R-:W-:Y:S01]  /*65d0*/  @!PT LDS RZ, [RZ] ;  /* 0x00000000fffff984 */ /* 0x000fe20000000800 */
[----:B------:R-:W-:Y:S01]  /*65e0*/  @!PT LDS RZ, [RZ] ;  /* 0x00000000fffff984 */ /* 0x000fe20000000800 */
[----:B------:R2:W-:Y:S07]  /*65f0*/  MEMBAR.ALL.CTA ;  /* 0x0000000000007992 */ /* 0x0005ee0000008000 */
[----:B--2---:R-:W2:Y:S02]  /*6600*/  FENCE.VIEW.ASYNC.S ;  /* 0x00000000000073c6 */ /* 0x004ea40000000000 */
[----:B--2---:R-:W-:Y:S06]  /*6610*/  BAR.SYNC.DEFER_BLOCKING 0x1, 0x80 ;  /* 0x0042000000007b1d */ /* 0x004fec0000010000 */
[----:B------:R-:W-:Y:S05]  /*6620*/  @P0 BRA `(.L_x_103) ;  /* 0x0000000000280947 */ /* 0x000fea0003800000 */
[----:B------:R-:W-:Y:S02]  /*6630*/  UIADD3 UR4, UPT, UPT, UR48, 0x200, URZ ;  /* 0x0000020030047890 */ /* 0x000fe4000fffe0ff */
[----:B------:R-:W-:Y:S01]  /*6640*/  UIADD3 UR6, UP0, UPT, UR52, 0x680, URZ ;  /* 0x0000068034067890 */ /* 0x000fe2000ff1e0ff */
[----:B------:R-:W-:Y:S03]  /*6650*/  UMOV UR43, UR36 ;  /* 0x00000024002b7c82 */ /* 0x000fe60008000000 */
[----:B------:R-:W-:Y:S01]  /*6660*/  MOV R73, UR4 ;  /* 0x0000000400497c02 */ /* 0x000fe20008000f00 */
[----:B------:R-:W-:Y:S03]  /*6670*/  UIADD3.X UR7, UPT, UPT, URZ, UR53, URZ, UP0, !UPT ;  /* 0x00000035ff077290 */ /* 0x000fe600087fe4ff */
[----:B------:R-:W-:Y:S11]  /*6680*/  R2UR UR40, R73 ;  /* 0x00000000492872ca */ /* 0x000ff600000e0000 */
[----:B------:R-:W-:Y:S02]  /*6690*/  @!UPT UIADD3 URZ, UPT, UPT, URZ, URZ, URZ ;  /* 0x000000fffffff290 */ /* 0x000fe4000fffe0ff */
[----:B------:R2:W-:Y:S01]  /*66a0*/  UTMASTG.3D [UR40], [UR6] ;  /* 0x00000028060073b5 */ /* 0x0005e20008010000 */
[----:B------:R0:W-:Y:S01]  /*66b0*/  UTMACMDFLUSH ;  /* 0x00000000000079b7 */ /* 0x0001e20000000000 */
[----:B--2---:R-:W-:Y:S04]  /*66c0*/  DEPBAR.LE SB0, 0x1 ;  /* 0x000080400000791a */ /* 0x004fe80000000000 */
.L_x_103:
[----:B------:R-:W-:Y:S05]  /*66d0*/  BSYNC.RECONVERGENT B0 ;  /* 0x0000000000007941 */ /* 0x000fea0003800200 */
.L_x_102:
[----:B------:R-:W-:Y:S01]  /*66e0*/  BAR.SYNC.DEFER_BLOCKING 0x1, 0x80 ;  /* 0x0042000000007b1d */ /* 0x000fe20000010000 */
[----:B------:R-:W-:Y:S01]  /*66f0*/  ISETP.NE.AND P1, PT, R86, RZ, PT ;  /* 0x000000ff5600720c */ /* 0x000fe20003f25270 */
[----:B------:R-:W-:Y:S01]  /*6700*/  UISETP.NE.AND UP0, UPT, UR49, URZ, UPT ;  /* 0x000000ff3100728c */ /* 0x000fe2000bf05270 */
[----:B------:R-:W-:Y:S11]  /*6710*/  LEA R3, R88, UR48, 0x3 ;  /* 0x0000003058037c11 */ /* 0x000ff6000f8e18ff */
[----:B------:R-:W-:Y:S01]  /*6720*/  @P1 SHF.L.U32 R2, RZ, 0x1f, RZ ;  /* 0x0000001fff021819 */ /* 0x000fe200000006ff */
[----:B------:R-:W-:Y:S06]  /*6730*/  BRA.U !UP0, `(.L_x_104) ;  /* 0x0000000108247547 */ /* 0x000fec000b800000 */
[----:B-1----:R-:W-:Y:S01]  /*6740*/  IMAD.U32 R5, RZ, RZ, UR51 ;  /* 0x00000033ff057e24 */ /* 0x002fe2000f8e00ff */
[----:B------:R-:W-:Y:S01]  /*6750*/  MOV R0, UR37 ;  /* 0x0000002500007c02 */ /* 0x000fe20008000f00 */
[----:B------:R-:W-:Y:S03]  /*6760*/  UIADD3 UR51, UPT, UPT, UR51, 0x1, URZ ;  /* 0x0000000133337890 */ /* 0x000fe6000fffe0ff */
[----:B------:R-:W-:Y:S01]  /*6770*/  @P1 LEA R5, R5, UR48, 0x3 ;  /* 0x0000003005051c11 */ /* 0x000fe2000f8e18ff */
[----:B------:R-:W-:Y:S04]  /*6780*/  UISETP.NE.AND UP0, UPT, UR51, 0x4, UPT ;  /* 0x000000043300788c */ /* 0x000fe8000bf05270 */
[----:B------:R-:W-:Y:S01]  /*6790*/  @P1 VIADD R5, R5, 0x60 ;  /* 0x0000006005051836 */ /* 0x000fe20000000000 */
[----:B------:R-:W-:Y:S04]  /*67a0*/  USEL UR51, UR51, URZ, UP0 ;  /* 0x000000ff33337287 */ /* 0x000fe80008000000 */
[----:B------:R-:W-:Y:S04]  /*67b0*/  @P1 PRMT R0, R0, 0x654, R5 ;  /* 0x0000065400001816 */ /* 0x000fe80000000005 */
[----:B------:R2:W-:Y:S04]  /*67c0*/  @P1 SYNCS.ARRIVE.TRANS64.RED.A1T0 RZ, [R0+URZ], RZ ;  /* 0x000000ff00ff19a7 */ /* 0x0005e800081004ff */
.L_x_104:
[----:B------:R-:W4:Y:S01]  /*67d0*/  @P1 SYNCS.PHASECHK.TRANS64.TRYWAIT P0, [R3+URZ+0x40], R2 ;  /* 0x00004002030015a7 */ /* 0x000f2200080011ff */
[----:B------:R-:W-:Y:S01]  /*67e0*/  BSSY B1, `(.L_x_105) ;  /* 0x0000016000017945 */ /* 0x000fe20003800000 */
[----:B----4-:R-:W-:Y:S03]  /*67f0*/  @P1 SEL R43, RZ, 0x1, !P0 ;  /* 0x00000001ff2b1807 */ /* 0x010fe60004000000 */
[----:B------:R-:W-:Y:S05]  /*6800*/  @!P1 BRA `(.L_x_106) ;  /* 0x00000000004c9947 */ /* 0x000fea0003800000 */
[----:B------:R-:W-:Y:S01]  /*6810*/  ISETP.NE.AND P0, PT, R43, RZ, PT ;  /* 0x000000ff2b00720c */ /* 0x000fe20003f05270 */
[----:B------:R-:W-:Y:S01]  /*6820*/  BSSY B0, `(.L_x_107) ;  /* 0x000000b000007945 */ /* 0x000fe20003800000 */
[----:B------:R-:W-:Y:S11]  /*6830*/  ISETP.NE.AND P1, PT, R89, RZ, PT ;  /* 0x000000ff5900720c */ /* 0x000ff60003f25270 */
[----:B------:R-:W-:Y:S02]  /*6840*/  @!UPT UIADD3 URZ, UPT, UPT, URZ, URZ, URZ ;  /* 0x000000fffffff290 */ /* 0x000fe4000fffe0ff */
[C---:B-1----:R-:W-:Y:S01]  /*6850*/  @P1 IMAD R6, R88.reuse, 0x2000, R79 ;  /* 0x0000200058061824 */ /* 0x042fe200078e024f */
[C---:B------:R-:W-:Y:S01]  /*6860*/  @P1 LEA R4, R88.reuse, R77, 0xd ;  /* 0x0000004d58041211 */ /* 0x040fe200078e68ff */
[C---:B------:R-:W-:Y:S02]  /*6870*/  @P1 IMAD R5, R88.reuse, 0x2000, R78 ;  /* 0x0000200058051824 */ /* 0x040fe400078e024e */
[----:B------:R-:W-:Y:S01]  /*6880*/  @P1 IMAD R2, R88, 0x2000, R85 ;  /* 0x0000200058021824 */ /* 0x000fe200078e0255 */
[----:B------:R-:W-:Y:S06]  /*6890*/  @P0 BRA `(.L_x_108) ;  /* 0x00000000000c0947 */ /* 0x000fec0003800000 */
[----:B--2---:R-:W-:Y:S04]  /*68a0*/  SHF.L.U32 R0, RZ, 0x1f, RZ ;  /* 0x0000001fff007819 */ /* 0x004fe800000006ff */
[----:B------:R-:W1:Y:S02]  /*68b0*/  SYNCS.PHASECHK.TRANS64.TRYWAIT P0, [R3+URZ+0x40], R0 ;  /* 0x00004000030075a7 */ /* 0x000e6400080011ff */
[----:B-1----:R-:W-:Y:S05]  /*68c0*/  @!P0 BRA `(.L_x_109) ;  /* 0x0000005000308947 */ /* 0x002fea0003800000 */
.L_x_108:
[----:B------:R-:W-:Y:S05]  /*68d0*/  BSYNC B0 ;  /* 0x0000000000007941 */ /* 0x000fea0003800000 */
.L_x_107:
[----:B------:R-:W-:Y:S02]  /*68e0*/  ISETP.NE.AND P0, PT, R89, RZ, PT ;  /* 0x000000ff5900720c */ /* 0x000fe40003f05270 */
[----:B------:R-:W-:Y:S11]  /*68f0*/  IADD3 R88, PT, PT, R88, 0x1, RZ ;  /* 0x0000000158587810 */ /* 0x000ff60007ffe0ff */
[----:B------:R4:W1:Y:S04]  /*6900*/  @P0 LDS.128 R56, [R6] ;  /* 0x0000000006380984 */ /* 0x0008680000000c00 */
[----:B------:R4:W1:Y:S04]  /*6910*/  @P0 LDS.128 R52, [R5+0x10] ;  /* 0x0000100005340984 */ /* 0x0008680000000c00 */
[----:B------:R4:W1:Y:S04]  /*6920*/  @P0 LDS.128 R48, [R4+0x20] ;  /* 0x0000200004300984 */ /* 0x0008680000000c00 */
[----:B------:R4:W1:Y:S02]  /*6930*/  @P0 LDS.128 R44, [R2+0x30] ;  /* 0x00003000022c0984 */ /* 0x0008640000000c00 */
.L_x_106:
[----:B------:R-:W-:Y:S05]  /*6940*/  BSYNC B1 ;  /* 0x0000000000017941 */ /* 0x000fea0003800000 */
.L_x_105:
[----:B-1----:R-:W-:Y:S05]  /*6950*/  VIADD R3, R34, 0x10 ;  /* 0x0000001022037836 */ /* 0x002fea0000000000 */
[----:B------:R-:W-:Y:S04]  /*6960*/  SHF.R.U32.HI R3, RZ, 0x15, R3 ;  /* 0x00000015ff037819 */ /* 0x000fe80000011603 */
[----:B------:R-:W-:Y:S11]  /*6970*/  LOP3.LUT P0, RZ, R3, 0x3, R72, 0x48, !PT ;  /* 0x0000000303ff7812 */ /* 0x000ff60007804848 */
[----:B------:R-:W-:Y:S02]  /*6980*/  @!UPT UIADD3 URZ, UPT, UPT, URZ, URZ, URZ ;  /* 0x000000fffffff290 */ /* 0x000fe4000fffe0ff */
[----:B------:R-:W-:Y:S05]  /*6990*/  @!P0 BRA `(.L_x_110) ;  /* 0x0000000000408947 */ /* 0x000fea0003800000 */
[----:B------:R-:W1:Y:S01]  /*69a0*/  LDCU.64 UR8, c[0x4][0x70] ;  /* 0x01000e00ff0877ac */ /* 0x000e620008000a00 */
[----:B------:R-:W-:Y:S01]  /*69b0*/  MOV R3, 0x0 ;  /* 0x0000000000037802 */ /* 0x000fe20000000f00 */
[----:B------:R-:W-:Y:S02]  /*69c0*/  HFMA2 R12, -RZ, RZ, 0, 5.9604644775390625e-08 ;  /* 0x00000001ff0c7431 */ /* 0x000fe400000001ff */
[----:B------:R-:W-:Y:S02]  /*69d0*/  IMAD.MOV.U32 R8, RZ, RZ, 0x192 ;  /* 0x00000192ff087424 */ /* 0x000fe400078e00ff */
[----:B------:R-:W-:Y:S01]  /*69e0*/  IMAD.MOV.U32 R13, RZ, RZ, RZ ;  /* 0x000000ffff0d7224 */ /* 0x000fe200078e00ff */
[----:B------:R-:W5:Y:S01]  /*69f0*/  LDCU.64 UR6, c[0x4][0x78] ;  /* 0x01000f00ff0677ac */ /* 0x000f620008000a00 */
[----:B----4-:R-:W4:Y:S01]  /*6a00*/  LDC.64 R2, c[0x4][R3] ;  /* 0x0100000003027b82 */ /* 0x010f220000000a00 */
[----:B------:R-:W2:Y:S01]  /*6a10*/  LDCU.64 UR4, c[0x4][0x10] ;  /* 0x01000200ff0477ac */ /* 0x000ea20008000a00 */
[----:B-1----:R-:W-:Y:S01]  /*6a20*/  MOV R5, UR9 ;  /* 0x0000000900057c02 */ /* 0x002fe20008000f00 */
[----:B------:R-:W-:Y:S01]  /*6a30*/  IMAD.U32 R4, RZ, RZ, UR8 ;  /* 0x00000008ff047e24 */ /* 0x000fe2000f8e00ff */
[----:B-----5:R-:W-:Y:S01]  /*6a40*/  MOV R7, UR7 ;  /* 0x0000000700077c02 */ /* 0x020fe20008000f00 */
[----:B------:R-:W-:Y:S01]  /*6a50*/  IMAD.U32 R6, RZ, RZ, UR6 ;  /* 0x00000006ff067e24 */ /* 0x000fe2000f8e00ff */
[----:B--2---:R-:W-:Y:S01]  /*6a60*/  MOV R11, UR5 ;  /* 0x00000005000b7c02 */ /* 0x004fe20008000f00 */
[----:B------:R-:W-:Y:S02]  /*6a70*/  IMAD.U32 R10, RZ, RZ, UR4 ;  /* 0x00000004ff0a7e24 */ /* 0x000fe4000f8e00ff */
[----:B------:R-:W-:Y:S07]  /*6a80*/  LEPC R20, `(.L_x_110) ;  /* 0x000000001014794e */ /* 0x000fee0000000000 */
[----:B---34-:R-:W-:Y:S05]  /*6a90*/  CALL.ABS.NOINC R2 ;  /* 0x0000000002007343 */ /* 0x018fea0003c00000 */
.L_x_110:
[----:B------:R-:W-:Y:S01]  /*6aa0*/  LOP3.LUT R20, R56, 0xffffe000, RZ, 0xc0, !PT ;  /* 0xffffe00038147812 */ /* 0x000fe200078ec0ff */
[----:B------:R-:W-:Y:S05]  /*6ab0*/  WARPSYNC.ALL ;  /* 0x0000000000007948 */ /* 0x000fea0003800000 */
[----:B------:R-:W-:Y:S01]  /*6ac0*/  R2UR UR4, R34 ;  /* 0x00000000220472ca */ /* 0x000fe200000e0000 */
[----:B------:R-:W-:Y:S01]  /*6ad0*/  IMAD.U32 R91, RZ, RZ, UR51 ;  /* 0x00000033ff5b7e24 */ /* 0x000fe2000f8e00ff */
[----:B------:R-:W-:Y:S01]  /*6ae0*/  LOP3.LUT R21, R57, 0xffffe000, RZ, 0xc0, !PT ;  /* 0xffffe00039157812 */ /* 0x000fe200078ec0ff */
[----:B------:R-:W-:Y:S01]  /*6af0*/  IMAD.U32 R90, RZ, RZ, UR37 ;  /* 0x00000025ff5a7e24 */ /* 0x000fe2000f8e00ff */
[----:B------:R-:W-:Y:S01]  /*6b00*/  LOP3.LUT R40, R59, 0xffffe000, RZ, 0xc0, !PT ;  /* 0xffffe0003b287812 */ /* 0x000fe200078ec0ff */
[----:B------:R-:W-:Y:S01]  /*6b10*/  BSSY.RECONVERGENT B0, `(.L_x_111) ;  /* 0x000005b000007945 */ /* 0x000fe20003800200 */
[----:B------:R-:W-:Y:S02]  /*6b20*/  LOP3.LUT R41, R52, 0xffffe000, RZ, 0xc0, !PT ;  /* 0xffffe00034297812 */ /* 0x000fe400078ec0ff */
[----:B------:R-:W-:Y:S02]  /*6b30*/  LOP3.LUT R42, R53, 0xffffe000, RZ, 0xc0, !PT ;  /* 0xffffe000352a7812 */ /* 0x000fe400078ec0ff */
[----:B------:R-:W-:Y:S02]  /*6b40*/  ISETP.NE.AND P6, PT, R86, RZ, PT ;  /* 0x000000ff5600720c */ /* 0x000fe40003fc5270 */
[----:B------:R-:W-:Y:S01]  /*6b50*/  ISETP.NE.AND P0, PT, R81, RZ, PT ;  /* 0x000000ff5100720c */ /* 0x000fe20003f05270 */
[----:B----4-:R-:W2:Y:S10]  /*6b60*/  LDTM.x16 R4, tmem[UR4+0x10] ;  /* 0x00001004000479ee */ /* 0x010eb40008240000 */
[----:B------:R-:W-:Y:S02]  /*6b70*/  @P6 LEA R91, R91, UR48, 0x3 ;  /* 0x000000305b5b6c11 */ /* 0x000fe4000f8e18ff */
[----:B------:R-:W-:Y:S03]  /*6b80*/  @P6 SHF.L.U32 R92, RZ, 0x1f, RZ ;  /* 0x0000001fff5c6819 */ /* 0x000fe600000006ff */
[----:B------:R-:W-:Y:S05]  /*6b90*/  @P6 VIADD R91, R91, 0x60 ;  /* 0x000000605b5b6836 */ /* 0x000fea0000000000 */
[----:B------:R-:W-:Y:S02]  /*6ba0*/  @P6 PRMT R90, R90, 0x654, R91 ;  /* 0x000006545a5a6816 */ /* 0x000fe4000000005b */
[----:B------:R-:W-:Y:S01]  /*6bb0*/  LEA R91, R88, UR48, 0x3 ;  /* 0x00000030585b7c11 */ /* 0x000fe2000f8e18ff */
[C---:B--2---:R-:W-:Y:S01]  /*6bc0*/  FMUL R0, R32.reuse, R4 ;  /* 0x0000000420007220 */ /* 0x044fe20000400000 */
[C---:B------:R-:W-:Y:S01]  /*6bd0*/  FMUL R2, R32.reuse, R5 ;  /* 0x0000000520027220 */ /* 0x040fe20000400000 */
[C---:B------:R-:W-:Y:S01]  /*6be0*/  FMUL R3, R32.reuse, R6 ;  /* 0x0000000620037220 */ /* 0x040fe20000400000 */
[----:B------:R-:W-:Y:S01]  /*6bf0*/  FMUL R7, R32, R7 ;  /* 0x0000000720077220 */ /* 0x000fe20000400000 */
[C---:B------:R-:W-:Y:S01]  /*6c00*/  FFMA R36, R35.reuse, R20, R0 ;  /* 0x0000001423247223 */ /* 0x040fe20000000000 */
[----:B------:R-:W-:Y:S01]  /*6c10*/  LOP3.LUT R20, R58, 0xffffe000, RZ, 0xc0, !PT ;  /* 0xffffe0003a147812 */ /* 0x000fe200078ec0ff */
[C---:B------:R-:W-:Y:S01]  /*6c20*/  FFMA R37, R35.reuse, R21, R2 ;  /* 0x0000001523257223 */ /* 0x040fe20000000002 */
[----:B------:R-:W-:Y:S01]  /*6c30*/  LOP3.LUT R21, R48, 0xffffe000, RZ, 0xc0, !PT ;  /* 0xffffe00030157812 */ /* 0x000fe200078ec0ff */
[----:B------:R-:W-:Y:S01]  /*6c40*/  FMUL R4, R32, R8 ;  /* 0x0000000820047220 */ /* 0x000fe20000400000 */
[----:B------:R-:W-:Y:S01]  /*6c50*/  F2FP.TF32.F32.PACK_B R36, R36 ;  /* 0x00000024ff24723e */ /* 0x000fe200024050ff */
[C---:B------:R-:W-:Y:S01]  /*6c60*/  FFMA R38, R35.reuse, R20, R3 ;  /* 0x0000001423267223 */ /* 0x040fe20000000003 */
[----:B------:R-:W-:Y:S01]  /*6c70*/  LOP3.LUT R20, R54, 0xffffe000, RZ, 0xc0, !PT ;  /* 0xffffe00036147812 */ /* 0x000fe200078ec0ff */
[----:B------:R-:W-:Y:S01]  /*6c80*/  FFMA R39, R35, R40, R7 ;  /* 0x0000002823277223 */ /* 0x000fe20000000007 */
[----:B------:R-:W-:Y:S01]  /*6c90*/  LOP3.LUT R40, R55, 0xffffe000, RZ, 0xc0, !PT ;  /* 0xffffe00037287812 */ /* 0x000fe200078ec0ff */
[C---:B------:R-:W-:Y:S01]  /*6ca0*/  FMUL R5, R32.reuse, R9 ;  /* 0x0000000920057220 */ /* 0x040fe20000400000 */
[C---:B------:R-:W-:Y:S01]  /*6cb0*/  FMUL R6, R32.reuse, R10 ;  /* 0x0000000a20067220 */ /* 0x040fe20000400000 */
[C---:B------:R-:W-:Y:S01]  /*6cc0*/  FMUL R11, R32.reuse, R11 ;  /* 0x0000000b200b7220 */ /* 0x040fe20000400000 */
[----:B------:R-:W-:Y:S01]  /*6cd0*/  F2FP.TF32.F32.PACK_B R37, R37 ;  /* 0x00000025ff25723e */ /* 0x000fe200024050ff */
[C---:B------:R-:W-:Y:S01]  /*6ce0*/  FFMA R4, R35.reuse, R41, R4 ;  /* 0x0000002923047223 */ /* 0x040fe20000000004 */
[----:B------:R-:W-:Y:S01]  /*6cf0*/  F2FP.TF32.F32.PACK_B R38, R38 ;  /* 0x00000026ff26723e */ /* 0x000fe200024050ff */
[C---:B------:R-:W-:Y:S01]  /*6d00*/  FFMA R5, R35.reuse, R42, R5 ;  /* 0x0000002a23057223 */ /* 0x040fe20000000005 */
[----:B------:R-:W-:Y:S01]  /*6d10*/  F2FP.TF32.F32.PACK_B R39, R39 ;  /* 0x00000027ff27723e */ /* 0x000fe200024050ff */
[C---:B------:R-:W-:Y:S01]  /*6d20*/  FFMA R6, R35.reuse, R20, R6 ;  /* 0x0000001423067223 */ /* 0x040fe20000000006 */
[----:B------:R-:W-:Y:S01]  /*6d30*/  FFMA R7, R35, R40, R11 ;  /* 0x0000002823077223 */ /* 0x000fe2000000000b */
        /* <DEDUP_REMOVED lines=47> */
[----:B------:R-:W-:Y:S02]  /*7030*/  UIADD3 UR8, UP0, UPT, UR52, 0x680, URZ ;  /* 0x0000068034087890 */ /* 0x000fe4000ff1e0ff */
[----:B------:R-:W-:Y:S02]  /*7040*/  UIADD3 UR5, UPT, UPT, UR41, 0x10, URZ ;  /* 0x0000001029057890 */ /* 0x000fe4000fffe0ff */
[----:B------:R-:W-:Y:S02]  /*7050*/  UIADD3 UR4, UPT, UPT, UR48, 0x2200, URZ ;  /* 0x0000220030047890 */ /* 0x000fe4000fffe0ff */
[----:B------:R-:W-:Y:S01]  /*7060*/  UIADD3.X UR9, UPT, UPT, URZ, UR53, URZ, UP0, !UPT ;  /* 0x00000035ff097290 */ /* 0x000fe200087fe4ff */
[----:B------:R-:W-:Y:S01]  /*7070*/  UMOV UR6, UR42 ;  /* 0x0000002a00067c82 */ /* 0x000fe20008000000 */
[----:B------:R-:W-:Y:S07]  /*7080*/  UMOV UR7, UR36 ;  /* 0x0000002400077c82 */ /* 0x000fee0008000000 */
[----:B------:R2:W-:Y:S01]  /*7090*/  UTMASTG.3D [UR4], [UR8] ;  /* 0x00000004080073b5 */ /* 0x0005e20008010000 */
[----:B------:R0:W-:Y:S01]  /*70a0*/  UTMACMDFLUSH ;  /* 0x00000000000079b7 */ /* 0x0001e20000000000 */
[----:B--2---:R-:W-:Y:S04]  /*70b0*/  DEPBAR.LE SB0, 0x1 ;  /* 0x000080400000791a */ /* 0x004fe80000000000 */
.L_x_112:
[----:B------:R-:W-:Y:S05]  /*70c0*/  BSYNC.RECONVERGENT B0 ;  /* 0x0000000000007941 */ /* 0x000fea0003800200 */
.L_x_111:
[----:B------:R-:W-:Y:S01]  /*70d0*/  BAR.SYNC.DEFER_BLOCKING 0x1, 0x80 ;  /* 0x0042000000007b1d */ /* 0x000fe20000010000 */
[----:B------:R-:W-:Y:S04]  /*70e0*/  UIADD3 UR40, UPT, UPT, UR51, 0x1, URZ ;  /* 0x0000000133287890 */ /* 0x000fe8000fffe0ff */
[----:B------:R-:W-:Y:S04]  /*70f0*/  UISETP.NE.AND UP0, UPT, UR40, 0x4, UPT ;  /* 0x000000042800788c */ /* 0x000fe8000bf05270 */
[----:B------:R-:W-:Y:S01]  /*7100*/  USEL UR40, UR40, URZ, UP0 ;  /* 0x000000ff28287287 */ /* 0x000fe20008000000 */
[----:B------:R2:W-:Y:S01]  /*7110*/  @P6 SYNCS.ARRIVE.TRANS64.RED.A1T0 RZ, [R90+URZ], RZ ;  /* 0x000000ff5aff69a7 */ /* 0x0005e200081004ff */
[----:B------:R-:W-:Y:S01]  /*7120*/  BSSY B1, `(.L_x_113) ;  /* 0x0000017000017945 */ /* 0x000fe20003800000 */
[----:B------:R-:W4:Y:S02]  /*7130*/  @P6 SYNCS.PHASECHK.TRANS64.TRYWAIT P0, [R91+URZ+0x40], R92 ;  /* 0x0000405c5b0065a7 */ /* 0x000f2400080011ff */
[----:B----4-:R-:W-:Y:S01]  /*7140*/  @P6 SEL R43, RZ, 0x1, !P0 ;  /* 0x00000001ff2b6807 */ /* 0x010fe20004000000 */
[----:B--2---:R-:W-:Y:S06]  /*7150*/  @!P6 BRA `(.L_x_114) ;  /* 0x00000000004ce947 */ /* 0x004fec0003800000 */
        /* <DEDUP_REMOVED lines=9> */
[----:B------:R-:W-:Y:S04]  /*71f0*/  SHF.L.U32 R6, RZ, 0x1f, RZ ;  /* 0x0000001fff067819 */ /* 0x000fe800000006ff */
[----:B------:R-:W1:Y:S02]  /*7200*/  SYNCS.PHASECHK.TRANS64.TRYWAIT P0, [R91+URZ+0x40], R6 ;  /* 0x000040065b0075a7 */ /* 0x000e6400080011ff */
[----:B-1----:R-:W-:Y:S05]  /*7210*/  @!P0 BRA `(.L_x_117) ;  /* 0x0000004400f08947 */ /* 0x002fea0003800000 */
.L_x_116:
[----:B------:R-:W-:Y:S05]  /*7220*/  BSYNC B0 ;  /* 0x0000000000007941 */ /* 0x000fea0003800000 */
.L_x_115:
[----:B------:R-:W-:Y:S02]  /*7230*/  ISETP.NE.AND P0, PT, R89, RZ, PT ;  /* 0x000000ff5900720c */ /* 0x000fe40003f05270 */
[----:B------:R-:W-:Y:S11]  /*7240*/  IADD3 R88, PT, PT, R88, 0x1, RZ ;  /* 0x0000000158587810 */ /* 0x000ff60007ffe0ff */
[----:B------:R2:W4:Y:S04]  /*7250*/  @P0 LDS.128 R56, [R4] ;  /* 0x0000000004380984 */ /* 0x0005280000000c00 */
[----:B------:R2:W1:Y:S04]  /*7260*/  @P0 LDS.128 R52, [R3+0x10] ;  /* 0x0000100003340984 */ /* 0x0004680000000c00 */
[----:B------:R2:W1:Y:S04]  /*7270*/  @P0 LDS.128 R48, [R2+0x20] ;  /* 0x0000200002300984 */ /* 0x0004680000000c00 */
[----:B------:R2:W1:Y:S02]  /*7280*/  @P0 LDS.128 R44, [R0+0x30] ;  /* 0x00003000002c0984 */ /* 0x0004640000000c00 */
.L_x_114:
[----:B------:R-:W-:Y:S05]  /*7290*/  BSYNC B1 ;  /* 0x0000000000017941 */ /* 0x000fea0003800000 */
.L_x_113:
[----:B--2---:R-:W-:Y:S05]  /*72a0*/  VIADD R3, R34, 0x20 ;  /* 0x0000002022037836 */ /* 0x004fea0000000000 */
[----:B------:R-:W-:Y:S04]  /*72b0*/  SHF.R.U32.HI R3, RZ, 0x15, R3 ;  /* 0x00000015ff037819 */ /* 0x000fe80000011603 */
[----:B------:R-:W-:Y:S11]  /*72c0*/  LOP3.LUT P0, RZ, R3, 0x3, R72, 0x48, !PT ;  /* 0x0000000303ff7812 */ /* 0x000ff60007804848 */
[----:B------:R-:W-:Y:S02]  /*72d0*/  @!UPT UIADD3 URZ, UPT, UPT, URZ, URZ, URZ ;  /* 0x000000fffffff290 */ /* 0x000fe4000fffe0ff */
[----:B------:R-:W-:Y:S05]  /*72e0*/  @!P0 BRA `(.L_x_118) ;  /* 0x0000000000408947 */ /* 0x000fea0003800000 */
[----:B------:R-:W2:Y:S01]  /*72f0*/  LDCU.64 UR8, c[0x4][0x70] ;  /* 0x01000e00ff0877ac */ /* 0x000ea20008000a00 */
[----:B------:R-:W-:Y:S01]  /*7300*/  MOV R3, 0x0 ;  /* 0x0000000000037802 */ /* 0x000fe20000000f00 */
[----:B-1----:R-:W-:Y:S02]  /*7310*/  HFMA2 R12, -RZ, RZ, 0, 5.9604644775390625e-08 ;  /* 0x00000001ff0c7431 */ /* 0x002fe400000001ff */
[----:B------:R-:W-:Y:S02]  /*7320*/  IMAD.MOV.U32 R8, RZ, RZ, 0x192 ;  /* 0x00000192ff087424 */ /* 0x000fe400078e00ff */
[----:B------:R-:W-:Y:S01]  /*7330*/  IMAD.MOV.U32 R13, RZ, RZ, RZ ;  /* 0x000000ffff0d7224 */ /* 0x000fe200078e00ff */
[----:B------:R-:W1:Y:S01]  /*7340*/  LDCU.64 UR6, c[0x4][0x78] ;  /* 0x01000f00ff0677ac */ /* 0x000e620008000a00 */
[----:B------:R-:W3:Y:S01]  /*7350*/  LDC.64 R2, c[0x4][R3] ;  /* 0x0100000003027b82 */ /* 0x000ee20000000a00 */
[----:B------:R-:W5:Y:S01]  /*7360*/  LDCU.64 UR4, c[0x4][0x10] ;  /* 0x01000200ff0477ac */ /* 0x000f620008000a00 */
[----:B--2---:R-:W-:Y:S01]  /*7370*/  MOV R5, UR9 ;  /* 0x0000000900057c02 */ /* 0x004fe20008000f00 */
[----:B------:R-:W-:Y:S01]  /*7380*/  IMAD.U32 R4, RZ, RZ, UR8 ;  /* 0x00000008ff047e24 */ /* 0x000fe2000f8e00ff */
[----:B-1----:R-:W-:Y:S01]  /*7390*/  MOV R7, UR7 ;  /* 0x0000000700077c02 */ /* 0x002fe20008000f00 */
[----:B------:R-:W-:Y:S01]  /*73a0*/  IMAD.U32 R6, RZ, RZ, UR6 ;  /* 0x00000006ff067e24 */ /* 0x000fe2000f8e00ff */
[----:B-----5:R-:W-:Y:S01]  /*73b0*/  MOV R11, UR5 ;  /* 0x00000005000b7c02 */ /* 0x020fe20008000f00 */
[----:B------:R-:W-:Y:S02]  /*73c0*/  IMAD.U32 R10, RZ, RZ, UR4 ;  /* 0x00000004ff0a7e24 */ /* 0x000fe4000f8e00ff */
[----:B------:R-:W-:Y:S07]  /*73d0*/  LEPC R20, `(.L_x_118) ;  /* 0x000000001014794e */ /* 0x000fee0000000000 */
[----:B---34-:R-:W-:Y:S05]  /*73e0*/  CALL.ABS.NOINC R2 ;  /* 0x0000000002007343 */ /* 0x018fea0003c00000 */
.L_x_118:
[----:B----4-:R-:W-:Y:S01]  /*73f0*/  LOP3.LUT R20, R56, 0xffffe000, RZ, 0xc0, !PT ;  /* 0xffffe00038147812 */ /* 0x010fe200078ec0ff */
[----:B------:R-:W-:Y:S05]  /*7400*/  WARPSYNC.ALL ;  /* 0x0000000000007948 */ /* 0x000fea0003800000 */
[----:B------:R-:W-:Y:S01]  /*7410*/  R2UR UR4, R34 ;  /* 0x00000000220472ca */ /* 0x000fe200000e0000 */
[----:B-1----:R-:W-:Y:S01]  /*7420*/  IMAD.U32 R91, RZ, RZ, UR40 ;  /* 0x00000028ff5b7e24 */ /* 0x002fe2000f8e00ff */
        /* <DEDUP_REMOVED lines=8> */
[----:B------:R-:W1:Y:S10]  /*74b0*/  LDTM.x16 R4, tmem[UR4+0x20] ;  /* 0x00002004000479ee */ /* 0x000e740008240000 */
[----:B------:R-:W-:Y:S02]  /*74c0*/  @P6 LEA R91, R91, UR48, 0x3 ;  /* 0x000000305b5b6c11 */ /* 0x000fe4000f8e18ff */
[----:B------:R-:W-:Y:S03]  /*74d0*/  @P6 SHF.L.U32 R92, RZ, 0x1f, RZ ;  /* 0x0000001fff5c6819 */ /* 0x000fe600000006ff */
[----:B------:R-:W-:Y:S05]  /*74e0*/  @P6 VIADD R91, R91, 0x60 ;  /* 0x000000605b5b6836 */ /* 0x000fea0000000000 */
[----:B------:R-:W-:Y:S02]  /*74f0*/  @P6 PRMT R90, R90, 0x654, R91 ;  /* 0x000006545a5a6816 */ /* 0x000fe4000000005b */
[----:B------:R-:W-:Y:S01]  /*7500*/  LEA R91, R88, UR48, 0x3 ;  /* 0x00000030585b7c11 */ /* 0x000fe2000f8e18ff */
[C---:B-1----:R-:W-:Y:S01]  /*7510*/  FMUL R0, R32.reuse, R4 ;  /* 0x0000000420007220 */ /* 0x042fe20000400000 */
        /* <DEDUP_REMOVED lines=79> */
.L_x_120:
[----:B------:R-:W-:Y:S05]  /*7a10*/  BSYNC.RECONVERGENT B0 ;  /* 0x0000000000007941 */ /* 0x000fea0003800200 */
.L_x_119:
[----:B------:R-:W-:Y:S01]  /*7a20*/  BAR.SYNC.DEFER_BLOCKING 0x1, 0x80 ;  /* 0x0042000000007b1d */ /* 0x000fe20000010000 */
[----:B------:R-:W-:Y:S04]  /*7a30*/  UIADD3 UR43, UPT, UPT, UR40, 0x1, URZ ;  /* 0x00000001282b7890 */ /* 0x000fe8000fffe0ff */
[----:B------:R-:W-:Y:S04]  /*7a40*/  UISETP.NE.AND UP0, UPT, UR43, 0x4, UPT ;  /* 0x000000042b00788c */ /* 0x000fe8000bf05270 */
[----:B------:R-:W-:Y:S01]  /*7a50*/  USEL UR43, UR43, URZ, UP0 ;  /* 0x000000ff2b2b7287 */ /* 0x000fe20008000000 */
[----:B------:R2:W-:Y:S01]  /*7a60*/  @P6 SYNCS.ARRIVE.TRANS64.RED.A1T0 RZ, [R90+URZ], RZ ;  /* 0x000000ff5aff69a7 */ /* 0x0005e200081004ff */
[----:B------:R-:W-:Y:S01]  /*7a70*/  BSSY B1, `(.L_x_121) ;  /* 0x000001c000017945 */ /* 0x000fe20003800000 */
[----:B------:R-:W4:Y:S01]  /*7a80*/  @P6 SYNCS.PHASECHK.TRANS64.TRYWAIT P0, [R91+URZ+0x40], R92 ;  /* 0x0000405c5b0065a7 */ /* 0x000f2200080011ff */
[----:B--2---:R-:W-:Y:S01]  /*7a90*/  HFMA2 R90, -RZ, RZ, 0, 0 ;  /* 0x00000000ff5a7431 */ /* 0x004fe200000001ff */
[----:B----4-:R-:W-:Y:S01]  /*7aa0*/  @P6 SEL R43, RZ, 0x1, !P0 ;  /* 0x00000001ff2b6807 */ /* 0x010fe20004000000 */
[----:B------:R-:W-:Y:S06]  /*7ab0*/  @!P6 BRA `(.L_x_122) ;  /* 0x00000000005ce947 */ /* 0x000fec0003800000 */
        /* <DEDUP_REMOVED lines=12> */
.L_x_124:
[----:B------:R-:W-:Y:S05]  /*7b80*/  BSYNC B0 ;  /* 0x0000000000007941 */ /* 0x000fea0003800000 */
.L_x_123:
[----:B------:R-:W-:Y:S01]  /*7b90*/  ISETP.NE.AND P0, PT, R89, RZ, PT ;  /* 0x000000ff5900720c */ /* 0x000fe20003f05270 */
[----:B------:R-:W-:Y:S11]  /*7ba0*/  VIADD R88, R88, 0x1 ;  /* 0x0000000158587836 */ /* 0x000ff60000000000 */
[----:B------:R-:W-:Y:S01]  /*7bb0*/  @!UPT UIADD3 URZ, UPT, UPT, URZ, URZ, URZ ;  /* 0x000000fffffff290 */ /* 0x000fe2000fffe0ff */
[----:B------:R2:W4:Y:S04]  /*7bc0*/  @P0 LDS.128 R56, [R4] ;  /* 0x0000000004380984 */ /* 0x0005280000000c00 */
[----:B------:R2:W1:Y:S04]  /*7bd0*/  @P0 LDS.128 R52, [R3+0x10] ;  /* 0x0000100003340984 */ /* 0x0004680000000c00 */
[----:B------:R2:W1:Y:S04]  /*7be0*/  @P0 LDS.128 R48, [R2+0x20] ;  /* 0x0000200002300984 */ /* 0x0004680000000c00 */
[----:B------:R2:W1:Y:S01]  /*7bf0*/  @P0 LDS.128 R44, [R0+0x30] ;  /* 0x00003000002c0984 */ /* 0x0004620000000c00 */
[C---:B------:R-:W-:Y:S04]  /*7c00*/  ISETP.NE.AND P0, PT, R88.reuse, 0x4, PT ;  /* 0x000000045800780c */ /* 0x040fe80003f05270 */
[----:B------:R-:W-:Y:S02]  /*7c10*/  SEL R88, R88, RZ, P0 ;  /* 0x000000ff58587207 */ /* 0x000fe40000000000 */
[----:B------:R-:W-:Y:S02]  /*7c20*/  SEL R90, RZ, 0x1, P0 ;  /* 0x00000001ff5a7807 */ /* 0x000fe40000000000 */
.L_x_122:
[----:B------:R-:W-:Y:S05]  /*7c30*/  BSYNC B1 ;  /* 0x0000000000017941 */ /* 0x000fea0003800000 */
.L_x_121:
        /* <DEDUP_REMOVED lines=21> */
.L_x_126:
[----:B----4-:R-:W-:Y:S01]  /*7d90*/  LOP3.LUT R20, R56, 0xffffe000, RZ, 0xc0, !PT ;  /* 0xffffe00038147812 */ /* 0x010fe200078ec0ff */
[----:B------:R-:W-:Y:S05]  /*7da0*/  WARPSYNC.ALL ;  /* 0x0000000000007948 */ /* 0x000fea0003800000 */
[----:B------:R-:W-:Y:S01]  /*7db0*/  R2UR UR4, R34 ;  /* 0x00000000220472ca */ /* 0x000fe200000e0000 */
[----:B------:R-:W-:Y:S01]  /*7dc0*/  IMAD.U32 R92, RZ, RZ, UR43 ;  /* 0x0000002bff5c7e24 */ /* 0x000fe2000f8e00ff */
[----:B------:R-:W-:Y:S01]  /*7dd0*/  LOP3.LUT R21, R57, 0xffffe000, RZ, 0xc0, !PT ;  /* 0xffffe00039157812 */ /* 0x000fe200078ec0ff */
[----:B-1----:R-:W-:Y:S01]  /*7de0*/  IMAD.U32 R91, RZ, RZ, UR37 ;  /* 0x00000025ff5b7e24 */ /* 0x002fe2000f8e00ff */
        /* <DEDUP_REMOVED lines=8> */
[----:B------:R-:W-:Y:S03]  /*7e70*/  @P6 SHF.L.U32 R93, R90, 0x1f, RZ ;  /* 0x0000001f5a5d6819 */ /* 0x000fe600000006ff */
        /* <DEDUP_REMOVED lines=83> */
.L_x_128:
[----:B------:R-:W-:Y:S05]  /*83b0*/  BSYNC.RECONVERGENT B0 ;  /* 0x0000000000007941 */ /* 0x000fea0003800200 */
.L_x_127:
        /* <DEDUP_REMOVED lines=18> */
[----:B------:R-:W-:Y:S04]  /*84e0*/  SHF.L.U32 R5, R90, 0x1f, RZ ;  /* 0x0000001f5a057819 */ /* 0x000fe800000006ff */
[----:B------:R-:W1:Y:S02]  /*84f0*/  SYNCS.PHASECHK.TRANS64.TRYWAIT P0, [R92+URZ+0x40], R5 ;  /* 0x000040055c0075a7 */ /* 0x000e6400080011ff */
[----:B-1----:R-:W-:Y:S05]  /*8500*/  @!P0 BRA `(.L_x_133) ;  /* 0x00000034005c8947 */ /* 0x002fea0003800000 */
.L_x_132:
[----:B------:R-:W-:Y:S05]  /*8510*/  BSYNC B0 ;  /* 0x0000000000007941 */ /* 0x000fea0003800000 */
.L_x_131:
[----:B------:R-:W-:Y:S01]  /*8520*/  ISETP.NE.AND P0, PT, R89, RZ, PT ;  /* 0x000000ff5900720c */ /* 0x000fe20003f05270 */
[----:B------:R-:W-:Y:S11]  /*8530*/  VIADD R88, R88, 0x1 ;  /* 0x0000000158587836 */ /* 0x000ff60000000000 */
[----:B------:R-:W-:Y:S01]  /*8540*/  @!UPT UIADD3 URZ, UPT, UPT, URZ, URZ, URZ ;  /* 0x000000fffffff290 */ /* 0x000fe2000fffe0ff */
[----:B------:R2:W4:Y:S04]  /*8550*/  @P0 LDS.128 R56, [R4] ;  /* 0x0000000004380984 */ /* 0x0005280000000c00 */
[----:B------:R2:W2:Y:S04]  /*8560*/  @P0 LDS.128 R52, [R3+0x10] ;  /* 0x0000100003340984 */ /* 0x0004a80000000c00 */
[----:B------:R2:W2:Y:S04]  /*8570*/  @P0 LDS.128 R48, [R2+0x20] ;  /* 0x0000200002300984 */ /* 0x0004a80000000c00 */
[----:B------:R2:W2:Y:S01]  /*8580*/  @P0 LDS.128 R44, [R0+0x30] ;  /* 0x00003000002c0984 */ /* 0x0004a20000000c00 */
[C---:B------:R-:W-:Y:S04]  /*8590*/  ISETP.NE.AND P0, PT, R88.reuse, 0x4, PT ;  /* 0x000000045800780c */ /* 0x040fe80003f05270 */
[----:B-1----:R-:W-:Y:S02]  /*85a0*/  SEL R5, RZ, 0x1, P0 ;  /* 0x00000001ff057807 */ /* 0x002fe40000000000 */
[----:B------:R-:W-:Y:S02]  /*85b0*/  SEL R88, R88, RZ, P0 ;  /* 0x000000ff58587207 */ /* 0x000fe40000000000 */
[----:B------:R-:W-:Y:S02]  /*85c0*/  LOP3.LUT R90, R90, R5, RZ, 0x3c, !PT ;  /* 0x000000055a5a7212 */ /* 0x000fe400078e3cff */
.L_x_130:
[----:B------:R-:W-:Y:S05]  /*85d0*/  BSYNC B1 ;  /* 0x0000000000017941 */ /* 0x000fea0003800000 */
.L_x_129:
        /* <DEDUP_REMOVED lines=21> */
.L_x_134:
[----:B----4-:R-:W-:Y:S01]  /*8730*/  LOP3.LUT R20, R56, 0xffffe000, RZ, 0xc0, !PT ;  /* 0xffffe00038147812 */ /* 0x010fe200078ec0ff */
        /* <DEDUP_REMOVED lines=11> */
[----:B-1----:R-:W1:Y:S10]  /*87f0*/  LDTM.x16 R4, tmem[UR4+0x40] ;  /* 0x00004004000479ee */ /* 0x002e740008240000 */
        /* <DEDUP_REMOVED lines=31> */
[----:B------:R1:W-:Y:S01]  /*89f0*/  STS.128 [R79], R36 ;  /* 0x000000244f007388 */ /* 0x0003e20000000c00 */
        /* <DEDUP_REMOVED lines=45> */
[----:B------:R-:W-:Y:S02]  /*8cd0*/  UIADD3 UR8, UP0, UPT, UR52, 0x680, URZ ;  /* 0x0000068034087890 */ /* 0x000fe4000ff1e0ff */
[----:B------:R-:W-:Y:S02]  /*8ce0*/  UIADD3 UR5, UPT, UPT, UR41, 0x40, URZ ;  /* 0x0000004029057890 */ /* 0x000fe4000fffe0ff */
[----:B------:R-:W-:Y:S01]  /*8cf0*/  MOV R73, UR10 ;  /* 0x0000000a00497c02 */ /* 0x000fe20008000f00 */
[----:B------:R-:W-:Y:S01]  /*8d00*/  UIADD3.X UR9, UPT, UPT, URZ, UR53, URZ, UP0, !UPT ;  /* 0x00000035ff097290 */ /* 0x000fe200087fe4ff */
[----:B------:R-:W-:Y:S02]  /*8d10*/  UMOV UR6, UR42 ;  /* 0x0000002a00067c82 */ /* 0x000fe40008000000 */
[----:B------:R-:W-:Y:S01]  /*8d20*/  R2UR UR4, R73 ;  /* 0x00000000490472ca */ /* 0x000fe200000e0000 */
[----:B------:R-:W-:Y:S11]  /*8d30*/  UMOV UR7, UR36 ;  /* 0x0000002400077c82 */ /* 0x000ff60008000000 */
[----:B------:R-:W-:Y:S01]  /*8d40*/  @!UPT UIADD3 URZ, UPT, UPT, URZ, URZ, URZ ;  /* 0x000000fffffff290 */ /* 0x000fe2000fffe0ff */
[----:B------:R2:W-:Y:S01]  /*8d50*/  UTMASTG.3D [UR4], [UR8] ;  /* 0x00000004080073b5 */ /* 0x0005e20008010000 */
[----:B------:R0:W-:Y:S01]  /*8d60*/  UTMACMDFLUSH ;  /* 0x00000000000079b7 */ /* 0x0001e20000000000 */
[----:B--2---:R-:W-:Y:S04]  /*8d70*/  DEPBAR.LE SB0, 0x1 ;  /* 0x000080400000791a */ /* 0x004fe80000000000 */
.L_x_136:
[----:B------:R-:W-:Y:S05]  /*8d80*/  BSYNC.RECONVERGENT B0 ;  /* 0x0000000000007941 */ /* 0x000fea0003800200 */
.L_x_135:
        /* <DEDUP_REMOVED lines=21> */
.L_x_140:
[----:B------:R-:W-:Y:S05]  /*8ee0*/  BSYNC B0 ;  /* 0x0000000000007941 */ /* 0x000fea0003800000 */
.L_x_139:
        /* <DEDUP_REMOVED lines=11> */
.L_x_138:
[----:B------:R-:W-:Y:S05]  /*8fa0*/  BSYNC B1 ;  /* 0x0000000000017941 */ /* 0x000fea0003800000 */
.L_x_137:
        /* <DEDUP_REMOVED lines=21> */
.L_x_142:
        /* <DEDUP_REMOVED lines=98> */
.L_x_144:
[----:B------:R-:W-:Y:S05]  /*9720*/  BSYNC.RECONVERGENT B0 ;  /* 0x0000000000007941 */ /* 0x000fea0003800200 */
.L_x_143:
        /* <DEDUP_REMOVED lines=21> */
.L_x_148:
[----:B------:R-:W-:Y:S05]  /*9880*/  BSYNC B0 ;  /* 0x0000000000007941 */ /* 0x000fea0003800000 */
.L_x_147:
        /* <DEDUP_REMOVED lines=11> */
.L_x_146:
[----:B------:R-:W-:Y:S05]  /*9940*/  BSYNC B1 ;  /* 0x0000000000017941 */ /* 0x000fea0003800000 */
.L_x_145:
        /* <DEDUP_REMOVED lines=21> */
.L_x_150:
        /* <DEDUP_REMOVED lines=98> */
.L_x_152:
[----:B------:R-:W-:Y:S05]  /*a0c0*/  BSYNC.RECONVERGENT B0 ;  /* 0x0000000000007941 */ /* 0x000fea0003800200 */
.L_x_151:
        /* <DEDUP_REMOVED lines=13> */
[C---:B------:R-:W-:Y:S01]  /*a1a0*/  @P1 IMAD R3, R88.reuse, 0x2000, R79 ;  /* 0x0000200058031824 */ /* 0x040fe200078e024f */
[C---:B------:R-:W-:Y:S01]  /*a1b0*/  @P1 LEA R0, R88.reuse, R77, 0xd ;  /* 0x0000004d58001211 */ /* 0x040fe200078e68ff */
[C---:B------:R-:W-:Y:S02]  /*a1c0*/  @P1 IMAD R2, R88.reuse, 0x2000, R78 ;  /* 0x0000200058021824 */ /* 0x040fe400078e024e */
[----:B------:R-:W-:Y:S01]  /*a1d0*/  @P1 IMAD R88, R88, 0x2000, R85 ;  /* 0x0000200058581824 */ /* 0x000fe200078e0255 */
[----:B------:R-:W-:Y:S06]  /*a1e0*/  @P0 BRA `(.L_x_156) ;  /* 0x00000000000c0947 */ /* 0x000fec0003800000 */
[----:B-1----:R-:W-:Y:S04]  /*a1f0*/  SHF.L.U32 R5, R90, 0x1f, RZ ;  /* 0x0000001f5a057819 */ /* 0x002fe800000006ff */
[----:B------:R-:W1:Y:S02]  /*a200*/  SYNCS.PHASECHK.TRANS64.TRYWAIT P0, [R92+URZ+0x40], R5 ;  /* 0x000040055c0075a7 */ /* 0x000e6400080011ff */
[----:B-1----:R-:W-:Y:S05]  /*a210*/  @!P0 BRA `(.L_x_157) ;  /* 0x0000001800548947 */ /* 0x002fea0003800000 */
.L_x_156:
[----:B------:R-:W-:Y:S05]  /*a220*/  BSYNC B0 ;  /* 0x0000000000007941 */ /* 0x000fea0003800000 */
.L_x_155:
[----:B------:R-:W-:Y:S11]  /*a230*/  ISETP.NE.AND P0, PT, R89, RZ, PT ;  /* 0x000000ff5900720c */ /* 0x000ff60003f05270 */
[----:B------:R-:W-:Y:S02]  /*a240*/  @!UPT UIADD3 URZ, UPT, UPT, URZ, URZ, URZ ;  /* 0x000000fffffff290 */ /* 0x000fe4000fffe0ff */
[----:B------:R2:W4:Y:S04]  /*a250*/  @P0 LDS.128 R56, [R3] ;  /* 0x0000000003380984 */ /* 0x0005280000000c00 */
[----:B------:R2:W1:Y:S04]  /*a260*/  @P0 LDS.128 R52, [R2+0x10] ;  /* 0x0000100002340984 */ /* 0x0004680000000c00 */
[----:B------:R2:W1:Y:S04]  /*a270*/  @P0 LDS.128 R48, [R0+0x20] ;  /* 0x0000200000300984 */ /* 0x0004680000000c00 */
[----:B------:R2:W1:Y:S02]  /*a280*/  @P0 LDS.128 R44, [R88+0x30] ;  /* 0x00003000582c0984 */ /* 0x0004640000000c00 */
.L_x_154:
[----:B------:R-:W-:Y:S05]  /*a290*/  BSYNC B1 ;  /* 0x0000000000017941 */ /* 0x000fea0003800000 */
.L_x_153:
        /* <DEDUP_REMOVED lines=21> */
.L_x_158:
[----:B------:R-:W-:Y:S01]  /*a3f0*/  ISETP.NE.AND P0, PT, R81, RZ, PT ;  /* 0x000000ff5100720c */ /* 0x000fe20003f05270 */
[----:B------:R-:W-:Y:S05]  /*a400*/  WARPSYNC.ALL ;  /* 0x0000000000007948 */ /* 0x000fea0003800000 */
[----:B------:R-:W-:Y:S01]  /*a410*/  R2UR UR4, R34 ;  /* 0x00000000220472ca */ /* 0x000fe200000e0000 */
[----:B------:R-:W-:Y:S01]  /*a420*/  BSSY.RECONVERGENT B0, `(.L_x_159) ;  /* 0x000005c000007945 */ /* 0x000fe20003800200 */
[----:B------:R-:W-:Y:S02]  /*a430*/  R2UR UR5, R87 ;  /* 0x00000000570572ca */ /* 0x000fe400000e0000 */
[----:B----4-:R-:W-:Y:S02]  /*a440*/  LOP3.LUT R0, R56, 0xffffe000, RZ, 0xc0, !PT ;  /* 0xffffe00038007812 */ /* 0x010fe400078ec0ff */
[----:B------:R-:W-:Y:S02]  /*a450*/  LOP3.LUT R2, R57, 0xffffe000, RZ, 0xc0, !PT ;  /* 0xffffe00039027812 */ /* 0x000fe400078ec0ff */
[----:B------:R-:W-:Y:S02]  /*a460*/  LOP3.LUT R3, R58, 0xffffe000, RZ, 0xc0, !PT ;  /* 0xffffe0003a037812 */ /* 0x000fe400078ec0ff */
[----:B------:R-:W-:Y:S02]  /*a470*/  LOP3.LUT R20, R59, 0xffffe000, RZ, 0xc0, !PT ;  /* 0xffffe0003b147812 */ /* 0x000fe400078ec0ff */
[----:B-1----:R-:W-:Y:S01]  /*a480*/  LOP3.LUT R21, R52, 0xffffe000, RZ, 0xc0, !PT ;  /* 0xffffe00034157812 */ /* 0x002fe200078ec0ff */
[----:B------:R-:W1:Y:S01]  /*a490*/  LDTM.x16 R4, tmem[UR4+0x70] ;  /* 0x00007004000479ee */ /* 0x000e620008240000 */
[----:B------:R-:W-:Y:S01]  /*a4a0*/  LOP3.LUT R36, R53, 0xffffe000, RZ, 0xc0, !PT ;  /* 0xffffe00035247812 */ /* 0x000fe200078ec0ff */
[----:B------:R-:W-:Y:S01]  /*a4b0*/  UIADD3 UR5, UPT, UPT, UR5, 0xd0, URZ ;  /* 0x000000d005057890 */ /* 0x000fe2000fffe0ff */
[----:B------:R-:W-:Y:S01]  /*a4c0*/  LOP3.LUT R37, R54, 0xffffe000, RZ, 0xc0, !PT ;  /* 0xffffe00036257812 */ /* 0x000fe200078ec0ff */
[----:B------:R-:W-:Y:S01]  /*a4d0*/  NOP ;  /* 0x0000000000007918 */ /* 0x000fe20000000000 */
[----:B------:R-:W-:Y:S01]  /*a4e0*/  LOP3.LUT R38, R55, 0xffffe000, RZ, 0xc0, !PT ;  /* 0xffffe00037267812 */ /* 0x000fe200078ec0ff */
[----:B------:R-:W-:Y:S01]  /*a4f0*/  UPRMT UR5, UR37, 0x654, UR5 ;  /* 0x0000065425057896 */ /* 0x000fe20008000005 */
[----:B------:R-:W-:Y:S02]  /*a500*/  LOP3.LUT R39, R48, 0xffffe000, RZ, 0xc0, !PT ;  /* 0xffffe00030277812 */ /* 0x000fe400078ec0ff */
[----:B------:R-:W-:Y:S02]  /*a510*/  LOP3.LUT R40, R49, 0xffffe000, RZ, 0xc0, !PT ;  /* 0xffffe00031287812 */ /* 0x000fe400078ec0ff */
[----:B------:R-:W-:Y:S02]  /*a520*/  LOP3.LUT R41, R50, 0xffffe000, RZ, 0xc0, !PT ;  /* 0xffffe00032297812 */ /* 0x000fe400078ec0ff */
[----:B------:R-:W-:Y:S02]  /*a530*/  LOP3.LUT R42, R51, 0xffffe000, RZ, 0xc0, !PT ;  /* 0xffffe000332a7812 */ /* 0x000fe400078ec0ff */
[----:B-1----:R-:W-:Y:S01]  /*a540*/  SYNCS.ARRIVE.TRANS64.RED.A1T0 RZ, [UR5], RZ ;  /* 0x000000ffffff79a7 */ /* 0x002fe20008100405 */
[----:B------:R-:W-:Y:S02]  /*a550*/  LOP3.LUT R43, R44, 0xffffe000, RZ, 0xc0, !PT ;  /* 0xffffe0002c2b7812 */ /* 0x000fe400078ec0ff */
[----:B------:R-:W-:Y:S02]  /*a560*/  LOP3.LUT R44, R45, 0xffffe000, RZ, 0xc0, !PT ;  /* 0xffffe0002d2c7812 */ /* 0x000fe400078ec0ff */
[----:B------:R-:W-:Y:S02]  /*a570*/  LOP3.LUT R45, R46, 0xffffe000, RZ, 0xc0, !PT ;  /* 0xffffe0002e2d7812 */ /* 0x000fe400078ec0ff */
[----:B------:R-:W-:Y:S01]  /*a580*/  LOP3.LUT R46, R47, 0xffffe000, RZ, 0xc0, !PT ;  /* 0xffffe0002f2e7812 */ /* 0x000fe200078ec0ff */
[C---:B------:R-:W-:Y:S01]  /*a590*/  FMUL R4, R32.reuse, R4 ;  /* 0x0000000420047220 */ /* 0x040fe20000400000 */
[C---:B------:R-:W-:Y:S01]  /*a5a0*/  FMUL R5, R32.reuse, R5 ;  /* 0x0000000520057220 */ /* 0x040fe20000400000 */
[C---:B------:R-:W-:Y:S01]  /*a5b0*/  FMUL R6, R32.reuse, R6 ;  /* 0x0000000620067220 */ /* 0x040fe20000400000 */
[C---:B------:R-:W-:Y:S01]  /*a5c0*/  FMUL R7, R32.reuse, R7 ;  /* 0x0000000720077220 */ /* 0x040fe20000400000 */
[C---:B------:R-:W-:Y:S01]  /*a5d0*/  FFMA R4, R35.reuse, R0, R4 ;  /* 0x0000000023047223 */ /* 0x040fe20000000004 */
[C---:B------:R-:W-:Y:S01]  /*a5e0*/  FFMA R5, R35.reuse, R2, R5 ;  /* 0x0000000223057223 */ /* 0x040fe20000000005 */
[C---:B------:R-:W-:Y:S01]  /*a5f0*/  FFMA R6, R35.reuse, R3, R6 ;  /* 0x0000000323067223 */ /* 0x040fe20000000006 */
[C---:B------:R-:W-:Y:S01]  /*a600*/  FFMA R7, R35.reuse, R20, R7 ;  /* 0x0000001423077223 */ /* 0x040fe20000000007 */
[C---:B------:R-:W-:Y:S01]  /*a610*/  FMUL R8, R32.reuse, R8 ;  /* 0x0000000820087220 */ /* 0x040fe20000400000 */
        /* <DEDUP_REMOVED lines=9> */
[----:B------:R-:W-:Y:S01]  /*a6b0*/  F2FP.TF32.F32.PACK_B R7, R7 ;  /* 0x00000007ff07723e */ /* 0x000fe200024050ff */
[C---:B------:R-:W-:Y:S01]  /*a6c0*/  FFMA R11, R35.reuse, R38, R11 ;  /* 0x00000026230b7223 */ /* 0x040fe2000000000b */
[C---:B------:R-:W-:Y:S01]  /*a6d0*/  FMUL R12, R32.reuse, R12 ;  /* 0x0000000c200c7220 */ /* 0x040fe20000400000 */
[----:B------:R-:W-:Y:S01]  /*a6e0*/  F2FP.TF32.F32.PACK_B R8, R8 ;  /* 0x00000008ff08723e */ /* 0x000fe200024050ff */
[C---:B------:R-:W-:Y:S01]  /*a6f0*/  FMUL R13, R32.reuse, R13 ;  /* 0x0000000d200d7220 */ /* 0x040fe20000400000 */
[----:B------:R1:W-:Y:S01]  /*a700*/  STS.128 [R79+0x6000], R4 ;  /* 0x006000044f007388 */ /* 0x0003e20000000c00 */
        /* <DEDUP_REMOVED lines=8> */
[C---:B------:R-:W-:Y:S01]  /*a790*/  FFMA R15, R35.reuse, R42, R15 ;  /* 0x0000002a230f7223 */ /* 0x040fe2000000000f */
[C---:B------:R-:W-:Y:S01]  /*a7a0*/  FMUL R16, R32.reuse, R16 ;  /* 0x0000001020107220 */ /* 0x040fe20000400000 */
[----:B------:R-:W-:Y:S01]  /*a7b0*/  F2FP.TF32.F32.PACK_B R12, R12 ;  /* 0x0000000cff0c723e */ /* 0x000fe200024050ff */
[----:B------:R1:W-:Y:S01]  /*a7c0*/  STS.128 [R78+0x6010], R8 ;  /* 0x006010084e007388 */ /* 0x0003e20000000c00 */
[C---:B------:R-:W-:Y:S01]  /*a7d0*/  FMUL R17, R32.reuse, R17 ;  /* 0x0000001120117220 */ /* 0x040fe20000400000 */
[C---:B------:R-:W-:Y:S01]  /*a7e0*/  FMUL R18, R32.reuse, R18 ;  /* 0x0000001220127220 */ /* 0x040fe20000400000 */
[----:B------:R-:W-:Y:S01]  /*a7f0*/  FMUL R19, R32, R19 ;  /* 0x0000001320137220 */ /* 0x000fe20000400000 */
[----:B------:R-:W-:Y:S01]  /*a800*/  F2FP.TF32.F32.PACK_B R13, R13 ;  /* 0x0000000dff0d723e */ /* 0x000fe200024050ff */
[C---:B------:R-:W-:Y:S01]  /*a810*/  FFMA R16, R35.reuse, R43, R16 ;  /* 0x0000002b23107223 */ /* 0x040fe20000000010 */
[----:B------:R-:W-:Y:S01]  /*a820*/  F2FP.TF32.F32.PACK_B R14, R14 ;  /* 0x0000000eff0e723e */ /* 0x000fe200024050ff */
[C---:B------:R-:W-:Y:S01]  /*a830*/  FFMA R17, R35.reuse, R44, R17 ;  /* 0x0000002c23117223 */ /* 0x040fe20000000011 */
[----:B------:R-:W-:Y:S01]  /*a840*/  F2FP.TF32.F32.PACK_B R15, R15 ;  /* 0x0000000fff0f723e */ /* 0x000fe200024050ff */
[C---:B------:R-:W-:Y:S01]  /*a850*/  FFMA R18, R35.reuse, R45, R18 ;  /* 0x0000002d23127223 */ /* 0x040fe20000000012 */
[----:B------:R-:W-:Y:S01]  /*a860*/  FFMA R19, R35, R46, R19 ;  /* 0x0000002e23137223 */ /* 0x000fe20000000013 */
[----:B------:R-:W-:Y:S02]  /*a870*/  F2FP.TF32.F32.PACK_B R16, R16 ;  /* 0x00000010ff10723e */ /* 0x000fe400024050ff */
[----:B------:R1:W-:Y:S01]  /*a880*/  STS.128 [R77+0x6020], R12 ;  /* 0x0060200c4d007388 */ /* 0x0003e20000000c00 */
[----:B------:R-:W-:Y:S02]  /*a890*/  F2FP.TF32.F32.PACK_B R17, R17 ;  /* 0x00000011ff11723e */ /* 0x000fe400024050ff */
        /* <DEDUP_REMOVED lines=20> */
.L_x_160:
[----:B------:R-:W-:Y:S05]  /*a9e0*/  BSYNC.RECONVERGENT B0 ;  /* 0x0000000000007941 */ /* 0x000fea0003800200 */
.L_x_159:
[----:B------:R-:W-:Y:S01]  /*a9f0*/  BAR.SYNC.DEFER_BLOCKING 0x1, 0x80 ;  /* 0x0042000000007b1d */ /* 0x000fe20000010000 */
[----:B------:R-:W-:Y:S01]  /*aa00*/  UISETP.NE.AND UP0, UPT, UR49, -0x8, UPT ;  /* 0xfffffff83100788c */ /* 0x000fe2000bf05270 */
[----:B------:R-:W-:Y:S08]  /*aa10*/  IADD3 R0, PT, PT, R30, 0x1, RZ ;  /* 0x000000011e007810 */ /* 0x000ff00007ffe0ff */
[----:B------:R-:W-:Y:S05]  /*aa20*/  BRA.U !UP0, `(.L_x_161) ;  /* 0x0000000108287547 */ /* 0x000fea000b800000 */
[----:B------:R-:W-:Y:S01]  /*aa30*/  ISETP.NE.AND P0, PT, R86, RZ, PT ;  /* 0x000000ff5600720c */ /* 0x000fe20003f05270 */
[----:B------:R-:W-:Y:S01]  /*aa40*/  IMAD.U32 R3, RZ, RZ, UR51 ;  /* 0x00000033ff037e24 */ /* 0x000fe2000f8e00ff */
[----:B------:R-:W-:Y:S01]  /*aa50*/  UIADD3 UR51, UPT, UPT, UR51, 0x1, URZ ;  /* 0x0000000133337890 */ /* 0x000fe2000fffe0ff */
[----:B------:R-:W-:Y:S03]  /*aa60*/  IMAD.U32 R2, RZ, RZ, UR37 ;  /* 0x00000025ff027e24 */ /* 0x000fe6000f8e00ff */
[----:B------:R-:W-:Y:S04]  /*aa70*/  UISETP.NE.AND UP0, UPT, UR51, 0x4, UPT ;  /* 0x000000043300788c */ /* 0x000fe8000bf05270 */
[----:B------:R-:W-:Y:S03]  /*aa80*/  USEL UR51, UR51, URZ, UP0 ;  /* 0x000000ff33337287 */ /* 0x000fe60008000000 */
[----:B------:R-:W-:Y:S05]  /*aa90*/  @P0 LEA R3, R3, UR48, 0x3 ;  /* 0x0000003003030c11 */ /* 0x000fea000f8e18ff */
[----:B------:R-:W-:Y:S05]  /*aaa0*/  @P0 VIADD R3, R3, 0x60 ;  /* 0x0000006003030836 */ /* 0x000fea0000000000 */
[----:B------:R-:W-:Y:S04]  /*aab0*/  @P0 PRMT R2, R2, 0x654, R3 ;  /* 0x0000065402020816 */ /* 0x000fe80000000003 */
[----:B------:R2:W-:Y:S03]  /*aac0*/  @P0 SYNCS.ARRIVE.TRANS64.RED.A1T0 RZ, [R2+URZ], RZ ;  /* 0x000000ff02ff09a7 */ /* 0x0005e600081004ff */
.L_x_161:
[----:B------:R-:W-:Y:S01]  /*aad0*/  ISETP.NE.AND P2, PT, R82, RZ, PT ;  /* 0x000000ff5200720c */ /* 0x000fe20003f45270 */
[----:B------:R-:W-:Y:S01]  /*aae0*/  UIADD3 UR49, UPT, UPT, UR49, 0x8, URZ ;  /* 0x0000000831317890 */ /* 0x000fe2000fffe0ff */
[----:B------:R-:W-:Y:S01]  /*aaf0*/  ISETP.NE.AND P0, PT, R84, 0x2, PT ;  /* 0x000000025400780c */ /* 0x000fe20003f05270 */
[----:B------:R-:W-:Y:S01]  /*ab00*/  IMAD.IADD R20, R29, 0x1, R66 ;  /* 0x000000011d147824 */ /* 0x000fe200078e0242 */
[----:B------:R-:W-:Y:S01]  /*ab10*/  ISETP.NE.AND P1, PT, R0, 0x4, PT ;  /* 0x000000040000780c */ /* 0x000fe20003f25270 */
[----:B------:R-:W-:Y:S01]  /*ab20*/  IMAD.IADD R21, R31, 0x1, R68 ;  /* 0x000000011f157824 */ /* 0x000fe200078e0244 */
[----:B--2---:R-:W-:Y:S02]  /*ab30*/  SEL R2, RZ, 0x1, P0 ;  /* 0x00000001ff027807 */ /* 0x004fe40000000000 */
[----:B------:R-:W-:Y:S02]  /*ab40*/  SEL R3, RZ, 0x1, P1 ;  /* 0x00000001ff037807 */ /* 0x000fe40000800000 */
[----:B------:R-:W-:Y:S02]  /*ab50*/  LOP3.LUT R75, R75, R2, RZ, 0x3c, !PT ;  /* 0x000000024b4b7212 */ /* 0x000fe400078e3cff */
[----:B------:R-:W-:Y:S02]  /*ab60*/  LOP3.LUT R76, R76, R3, RZ, 0x3c, !PT ;  /* 0x000000034c4c7212 */ /* 0x000fe400078e3cff */
[----:B------:R-:W-:Y:S02]  /*ab70*/  @P2 R2UR UR36, R74 ;  /* 0x000000004a2422ca */ /* 0x000fe400000e0000 */
[----:B------:R-:W-:Y:S02]  /*ab80*/  SEL R84, R84, RZ, P0 ;  /* 0x000000ff54547207 */ /* 0x000fe40000000000 */
[----:B------:R-:W-:Y:S01]  /*ab90*/  SEL R30, R0, RZ, P1 ;  /* 0x000000ff001e7207 */ /* 0x000fe20000800000 */
[----:B------:R-:W-:Y:S10]  /*aba0*/  @P2 BRA `(.L_x_162) ;  /* 0xffffffa400a82947 */ /* 0x000ff4000383ffff */
[----:B------:R-:W-:-:S09]  /*abb0*/  UISETP.NE.AND UP0, UPT, UR50, URZ, UPT ;  /* 0x000000ff3200728c */ /* 0x000fd2000bf05270 */
[----:B------:R-:W-:Y:S05]  /*abc0*/  BRA.U !UP0, `(.L_x_163) ;  /* 0x0000000108487547 */ /* 0x000fea000b800000 */
[----:B------:R-:W2:Y:S02]  /*abd0*/  LDCU.64 UR4, c[0x0][0x890] ;  /* 0x00011200ff0477ac */ /* 0x000ea40008000a00 */
[----:B--2---:R-:W-:-:S04]  /*abe0*/  UISETP.NE.U32.AND UP0, UPT, UR4, URZ, UPT ;  /* 0x000000ff0400728c */ /* 0x004fc8000bf05070 */
[----:B------:R-:W-:-:S09]  /*abf0*/  UISETP.NE.AND.EX UP0, UPT, UR5, URZ, UPT, UP0 ;  /* 0x000000ff0500728c */ /* 0x000fd2000bf05300 */
[----:B------:R-:W-:Y:S05]  /*ac00*/  BRA.U UP0, `(.L_x_164) ;  /* 0x00000001000c7547 */ /* 0x000fea000b800000 */
[----:B------:R-:W-:-:S13]  /*ac10*/  FSETP.NEU.AND P0, PT, R35, RZ, PT ;  /* 0x000000ff2300720b */ /* 0x000fda0003f0d000 */
[----:B------:R-:W-:Y:S05]  /*ac20*/  @!P0 EXIT ;  /* 0x000000000000894d */ /* 0x000fea0003800000 */
[----:B------:R-:W-:Y:S05]  /*ac30*/  BRA `(.L_x_163) ;  /* 0x00000000002c7947 */ /* 0x000fea0003800000 */
.L_x_164:
[----:B------:R-:W-:Y:S01]  /*ac40*/  ISETP.NE.AND P0, PT, R83, RZ, PT ;  /* 0x000000ff5300720c */ /* 0x000fe20003f05270 */
[----:B------:R-:W-:-:S12]  /*ac50*/  BSSY.RECONVERGENT B0, `(.L_x_163) ;  /* 0x0000009000007945 */ /* 0x000fd80003800200 */
[----:B------:R-:W-:Y:S05]  /*ac60*/  @P0 BRA `(.L_x_165) ;  /* 0x0000000000140947 */ /* 0x000fea0003800000 */
[----:B------:R-:W2:Y:S02]  /*ac70*/  LDCU.64 UR4, c[0x0][0x888] ;  /* 0x00011100ff0477ac */ /* 0x000ea40008000a00 */
[----:B--2---:R-:W-:-:S04]  /*ac80*/  ISETP.NE.U32.AND P0, PT, RZ, UR4, PT ;  /* 0x00000004ff007c0c */ /* 0x004fc8000bf05070 */
[----:B------:R-:W-:-:S13]  /*ac90*/  ISETP.NE.AND.EX P0, PT, RZ, UR5, PT, P0 ;  /* 0x00000005ff007c0c */ /* 0x000fda000bf05300 */
[----:B------:R-:W-:Y:S05]  /*aca0*/  @!P0 EXIT ;  /* 0x000000000000894d */ /* 0x000fea0003800000 */
[----:B------:R-:W-:Y:S05]  /*acb0*/  BRA `(.L_x_166) ;  /* 0x0000000000087947 */ /* 0x000fea0003800000 */
.L_x_165:
[----:B------:R-:W-:-:S13]  /*acc0*/  FSETP.NEU.AND P0, PT, R35, RZ, PT ;  /* 0x000000ff2300720b */ /* 0x000fda0003f0d000 */
[----:B------:R-:W-:Y:S05]  /*acd0*/  @!P0 EXIT ;  /* 0x000000000000894d */ /* 0x000fea0003800000 */
.L_x_166:
[----:B------:R-:W-:Y:S05]  /*ace0*/  BSYNC.RECONVERGENT B0 ;  /* 0x0000000000007941 */ /* 0x000fea0003800200 */
.L_x_163:
[----:B------:R-:W-:Y:S01]  /*acf0*/  ULEA UR4, UR51, UR48, 0x3 ;  /* 0x0000003033047291 */ /* 0x000fe2000f8e18ff */
[----:B------:R-:W-:-:S04]  /*ad00*/  DEPBAR.LE SB0, 0x0 ;  /* 0x000080000000791a */ /* 0x000fc80000000000 */
[----:B------:R-:W-:-:S04]  /*ad10*/  UIADD3 UR4, UPT, UPT, UR4, 0x60, URZ ;  /* 0x0000006004047890 */ /* 0x000fc8000fffe0ff */
[----:B------:R-:W-:-:S09]  /*ad20*/  UPRMT UR4, UR37, 0x654, UR4 ;  /* 0x0000065425047896 */ /* 0x000fd20008000004 */
[----:B------:R-:W-:Y:S01]  /*ad30*/  SYNCS.ARRIVE.TRANS64.RED.A1T0 RZ, [UR4], RZ ;  /* 0x000000ffffff79a7 */ /* 0x000fe20008100404 */
[----:B------:R-:W-:Y:S05]  /*ad40*/  EXIT ;  /* 0x000000000000794d */ /* 0x000fea0003800000 */
.L_x_19:
[----:B--2---:R2:W1:Y:S02]  /*ad50*/  SYNCS.PHASECHK.TRANS64.TRYWAIT P0, [R3+URZ+0x100], R2 ;  /* 0x00010002030075a7 */ /* 0x00446400080011ff */
[----:B-1----:R-:W-:Y:S05]  /*ad60*/  @!P0 NANOSLEEP.SYNCS 0x989680 ;  /* 0x009896800000895d */ /* 0x002fea0003900000 */
[----:B------:R-:W1:Y:S02]  /*ad70*/  @!P0 SYNCS.PHASECHK.TRANS64 P0, [R3+URZ+0x100], R2 ;  /* 0x00010002030085a7 */ /* 0x000e6400080010ff */
[----:B-1----:R-:W-:Y:S05]  /*ad80*/  @!P0 BRA `(.L_x_19) ;  /* 0xfffffffc00f08947 */ /* 0x002fea000383ffff */
[----:B------:R-:W-:Y:S05]  /*ad90*/  BRA `(.L_x_167) ;  /* 0xffffff6800147947 */ /* 0x000fea000383ffff */
.L_x_22:
[----:B-1----:R-:W-:-:S07]  /*ada0*/  MOV R2, UR33 ;  /* 0x0000002100027c02 */ /* 0x002fce0008000f00 */
.L_x_168:
[----:B-1----:R1:W2:Y:S02]  /*adb0*/  SYNCS.PHASECHK.TRANS64.TRYWAIT P0, [R2+URZ+0x20], R5 ;  /* 0x00002005020075a7 */ /* 0x0022a400080011ff */
[----:B--2---:R-:W-:Y:S05]  /*adc0*/  @!P0 NANOSLEEP.SYNCS 0x989680 ;  /* 0x009896800000895d */ /* 0x004fea0003900000 */
[----:B------:R-:W2:Y:S02]  /*add0*/  @!P0 SYNCS.PHASECHK.TRANS64 P0, [R2+URZ+0x20], R5 ;  /* 0x00002005020085a7 */ /* 0x000ea400080010ff */
[----:B--2---:R-:W-:Y:S05]  /*ade0*/  @!P0 BRA `(.L_x_168) ;  /* 0xfffffffc00f08947 */ /* 0x004fea000383ffff */
[----:B------:R-:W-:Y:S05]  /*adf0*/  BRA `(.L_x_21) ;  /* 0xffffff6800647947 */ /* 0x000fea000383ffff */
.L_x_28:
[----:B-1----:R-:W-:-:S07]  /*ae00*/  MOV R2, UR17 ;  /* 0x0000001100027c02 */ /* 0x002fce0008000f00 */
.L_x_169:
[----:B-1----:R1:W2:Y:S02]  /*ae10*/  SYNCS.PHASECHK.TRANS64.TRYWAIT P0, [R2+URZ+0x20], R5 ;  /* 0x00002005020075a7 */ /* 0x0022a400080011ff */
[----:B--2---:R-:W-:Y:S05]  /*ae20*/  @!P0 NANOSLEEP.SYNCS 0x989680 ;  /* 0x009896800000895d */ /* 0x004fea0003900000 */
[----:B------:R-:W2:Y:S02]  /*ae30*/  @!P0 SYNCS.PHASECHK.TRANS64 P0, [R2+URZ+0x20], R5 ;  /* 0x00002005020085a7 */ /* 0x000ea400080010ff */
[----:B--2---:R-:W-:Y:S05]  /*ae40*/  @!P0 BRA `(.L_x_169) ;  /* 0xfffffffc00f08947 */ /* 0x004fea000383ffff */
[----:B------:R-:W-:Y:S05]  /*ae50*/  BRA `(.L_x_27) ;  /* 0xffffff6c00087947 */ /* 0x000fea000383ffff */
.L_x_32:
[----:B-1----:R1:W2:Y:S02]  /*ae60*/  SYNCS.PHASECHK.TRANS64.TRYWAIT P0, [R2+URZ+0x90], R3 ;  /* 0x00009003020075a7 */ /* 0x0022a400080011ff */
[----:B--2---:R-:W-:Y:S05]  /*ae70*/  @!P0 NANOSLEEP.SYNCS 0x989680 ;  /* 0x009896800000895d */ /* 0x004fea0003900000 */
[----:B------:R-:W2:Y:S02]  /*ae80*/  @!P0 SYNCS.PHASECHK.TRANS64 P0, [R2+URZ+0x90], R3 ;  /* 0x00009003020085a7 */ /* 0x000ea400080010ff */
[----:B--2---:R-:W-:Y:S05]  /*ae90*/  @!P0 BRA `(.L_x_32) ;  /* 0xfffffffc00f08947 */ /* 0x004fea000383ffff */
[----:B------:R-:W-:Y:S05]  /*aea0*/  BRA `(.L_x_170) ;  /* 0xffffff6c00947947 */ /* 0x000fea000383ffff */
.L_x_36:
[----:B----4-:R-:W-:-:S07]  /*aeb0*/  MOV R0, UR5 ;  /* 0x0000000500007c02 */ /* 0x010fce0008000f00 */
.L_x_171:
[----:B-1----:R1:W2:Y:S02]  /*aec0*/  SYNCS.PHASECHK.TRANS64.TRYWAIT P0, [R0+URZ], R3 ;  /* 0x00000003000075a7 */ /* 0x0022a400080011ff */
[----:B--2---:R-:W-:Y:S05]  /*aed0*/  @!P0 NANOSLEEP.SYNCS 0x989680 ;  /* 0x009896800000895d */ /* 0x004fea0003900000 */
[----:B------:R-:W2:Y:S02]  /*aee0*/  @!P0 SYNCS.PHASECHK.TRANS64 P0, [R0+URZ], R3 ;  /* 0x00000003000085a7 */ /* 0x000ea400080010ff */
[----:B--2---:R-:W-:Y:S05]  /*aef0*/  @!P0 BRA `(.L_x_171) ;  /* 0xfffffffc00f08947 */ /* 0x004fea000383ffff */
[----:B------:R-:W-:Y:S05]  /*af00*/  BRA `(.L_x_172) ;  /* 0xffffff7400047947 */ /* 0x000fea000383ffff */
.L_x_37:
[----:B----4-:R-:W-:-:S07]  /*af10*/  MOV R0, UR5 ;  /* 0x0000000500007c02 */ /* 0x010fce0008000f00 */
.L_x_173:
[----:B-1----:R1:W2:Y:S02]  /*af20*/  SYNCS.PHASECHK.TRANS64.TRYWAIT P0, [R0+URZ], R3 ;  /* 0x00000003000075a7 */ /* 0x0022a400080011ff */
[----:B--2---:R-:W-:Y:S05]  /*af30*/  @!P0 NANOSLEEP.SYNCS 0x989680 ;  /* 0x009896800000895d */ /* 0x004fea0003900000 */
[----:B------:R-:W2:Y:S02]  /*af40*/  @!P0 SYNCS.PHASECHK.TRANS64 P0, [R0+URZ], R3 ;  /* 0x00000003000085a7 */ /* 0x000ea400080010ff */
[----:B--2---:R-:W-:Y:S05]  /*af50*/  @!P0 BRA `(.L_x_173) ;  /* 0xfffffffc00f08947 */ /* 0x004fea000383ffff */
[----:B------:R-:W-:Y:S05]  /*af60*/  BRA `(.L_x_174) ;  /* 0xffffff7400107947 */ /* 0x000fea000383ffff */
.L_x_38:
[----:B----4-:R-:W-:-:S07]  /*af70*/  MOV R0, UR5 ;  /* 0x0000000500007c02 */ /* 0x010fce0008000f00 */
.L_x_175:
[----:B-1----:R1:W2:Y:S02]  /*af80*/  SYNCS.PHASECHK.TRANS64.TRYWAIT P0, [R0+URZ], R3 ;  /* 0x00000003000075a7 */ /* 0x0022a400080011ff */
[----:B--2---:R-:W-:Y:S05]  /*af90*/  @!P0 NANOSLEEP.SYNCS 0x989680 ;  /* 0x009896800000895d */ /* 0x004fea0003900000 */
[----:B------:R-:W2:Y:S02]  /*afa0*/  @!P0 SYNCS.PHASECHK.TRANS64 P0, [R0+URZ], R3 ;  /* 0x00000003000085a7 */ /* 0x000ea400080010ff */
[----:B--2---:R-:W-:Y:S05]  /*afb0*/  @!P0 BRA `(.L_x_175) ;  /* 0xfffffffc00f08947 */ /* 0x004fea000383ffff */
[----:B------:R-:W-:Y:S05]  /*afc0*/  BRA `(.L_x_176) ;  /* 0xffffff74001c7947 */ /* 0x000fea000383ffff */
.L_x_41:
[----:B-1----:R1:W2:Y:S02]  /*afd0*/  SYNCS.PHASECHK.TRANS64.TRYWAIT P0, [R0+URZ+0xf0], R5 ;  /* 0x0000f005000075a7 */ /* 0x0022a400080011ff */
[----:B--2---:R-:W-:Y:S05]  /*afe0*/  @!P0 NANOSLEEP.SYNCS 0x989680 ;  /* 0x009896800000895d */ /* 0x004fea0003900000 */
[----:B------:R-:W2:Y:S02]  /*aff0*/  @!P0 SYNCS.PHASECHK.TRANS64 P0, [R0+URZ+0xf0], R5 ;  /* 0x0000f005000085a7 */ /* 0x000ea400080010ff */
[----:B--2---:R-:W-:Y:S05]  /*b000*/  @!P0 BRA `(.L_x_41) ;  /* 0xfffffffc00f08947 */ /* 0x004fea000383ffff */
[----:B------:R-:W-:Y:S05]  /*b010*/  BRA `(.L_x_177) ;  /* 0xffffff7400787947 */ /* 0x000fea000383ffff */
.L_x_42:
[----:B------:R-:W-:-:S07]  /*b020*/  MOV R0, UR5 ;  /* 0x0000000500007c02 */ /* 0x000fce0008000f00 */
.L_x_178:
[----:B-1----:R1:W2:Y:S02]  /*b030*/  SYNCS.PHASECHK.TRANS64.TRYWAIT P0, [R0+URZ+0xa0], R5 ;  /* 0x0000a005000075a7 */ /* 0x0022a400080011ff */
[----:B--2---:R-:W-:Y:S05]  /*b040*/  @!P0 NANOSLEEP.SYNCS 0x989680 ;  /* 0x009896800000895d */ /* 0x004fea0003900000 */
[----:B------:R-:W2:Y:S02]  /*b050*/  @!P0 SYNCS.PHASECHK.TRANS64 P0, [R0+URZ+0xa0], R5 ;  /* 0x0000a005000085a7 */ /* 0x000ea400080010ff */
[----:B--2---:R-:W-:Y:S05]  /*b060*/  @!P0 BRA `(.L_x_178) ;  /* 0xfffffffc00f08947 */ /* 0x004fea000383ffff */
[----:B------:R-:W-:Y:S05]  /*b070*/  BRA `(.L_x_179) ;  /* 0xffffff7400887947 */ /* 0x000fea000383ffff */
.L_x_43:
[----:B-1----:R1:W2:Y:S02]  /*b080*/  SYNCS.PHASECHK.TRANS64.TRYWAIT P1, [R0+URZ+0x90], R5 ;  /* 0x00009005000075a7 */ /* 0x0022a400080211ff */
[----:B--2---:R-:W-:Y:S05]  /*b090*/  @!P1 NANOSLEEP.SYNCS 0x989680 ;  /* 0x009896800000995d */ /* 0x004fea0003900000 */
[----:B------:R-:W2:Y:S02]  /*b0a0*/  @!P1 SYNCS.PHASECHK.TRANS64 P1, [R0+URZ+0x90], R5 ;  /* 0x00009005000095a7 */ /* 0x000ea400080210ff */
[----:B--2---:R-:W-:Y:S05]  /*b0b0*/  @!P1 BRA `(.L_x_43) ;  /* 0xfffffffc00f09947 */ /* 0x004fea000383ffff */
[----:B------:R-:W-:Y:S05]  /*b0c0*/  BRA `(.L_x_180) ;  /* 0xffffff7400b87947 */ /* 0x000fea000383ffff */
.L_x_46:
[----:B------:R-:W-:-:S07]  /*b0d0*/  MOV R0, UR5 ;  /* 0x0000000500007c02 */ /* 0x000fce0008000f00 */
.L_x_181:
[----:B-1----:R1:W2:Y:S02]  /*b0e0*/  SYNCS.PHASECHK.TRANS64.TRYWAIT P0, [R0+URZ+0xa0], R3 ;  /* 0x0000a003000075a7 */ /* 0x0022a400080011ff */
[----:B--2---:R-:W-:Y:S05]  /*b0f0*/  @!P0 NANOSLEEP.SYNCS 0x989680 ;  /* 0x009896800000895d */ /* 0x004fea0003900000 */
[----:B------:R-:W2:Y:S02]  /*b100*/  @!P0 SYNCS.PHASECHK.TRANS64 P0, [R0+URZ+0xa0], R3 ;  /* 0x0000a003000085a7 */ /* 0x000ea400080010ff */
[----:B--2---:R-:W-:Y:S05]  /*b110*/  @!P0 BRA `(.L_x_181) ;  /* 0xfffffffc00f08947 */ /* 0x004fea000383ffff */
[----:B------:R-:W-:Y:S05]  /*b120*/  BRA `(.L_x_45) ;  /* 0xffffff78000c7947 */ /* 0x000fea000383ffff */
.L_x_53:
[----:B-1----:R1:W2:Y:S02]  /*b130*/  SYNCS.PHASECHK.TRANS64.TRYWAIT P1, [R0+URZ+0x90], R5 ;  /* 0x00009005000075a7 */ /* 0x0022a400080211ff */
[----:B--2---:R-:W-:Y:S05]  /*b140*/  @!P1 NANOSLEEP.SYNCS 0x989680 ;  /* 0x009896800000995d */ /* 0x004fea0003900000 */
[----:B------:R-:W2:Y:S02]  /*b150*/  @!P1 SYNCS.PHASECHK.TRANS64 P1, [R0+URZ+0x90], R5 ;  /* 0x00009005000095a7 */ /* 0x000ea400080210ff */
[----:B--2---:R-:W-:Y:S05]  /*b160*/  @!P1 BRA `(.L_x_53) ;  /* 0xfffffffc00f09947 */ /* 0x004fea000383ffff */
[----:B------:R-:W-:Y:S05]  /*b170*/  BRA `(.L_x_182) ;  /* 0xffffff7c007c7947 */ /* 0x000fea000383ffff */
.L_x_54:
[----:B------:R-:W-:-:S07]  /*b180*/  MOV R3, UR7 ;  /* 0x0000000700037c02 */ /* 0x000fce0008000f00 */
.L_x_183:
[----:B-1----:R1:W2:Y:S02]  /*b190*/  SYNCS.PHASECHK.TRANS64.TRYWAIT P0, [R3+URZ+0xd0], R0 ;  /* 0x0000d000030075a7 */ /* 0x0022a400080011ff */
[----:B--2---:R-:W-:Y:S05]  /*b1a0*/  @!P0 NANOSLEEP.SYNCS 0x989680 ;  /* 0x009896800000895d */ /* 0x004fea0003900000 */
[----:B------:R-:W2:Y:S02]  /*b1b0*/  @!P0 SYNCS.PHASECHK.TRANS64 P0, [R3+URZ+0xd0], R0 ;  /* 0x0000d000030085a7 */ /* 0x000ea400080010ff */
[----:B--2---:R-:W-:Y:S05]  /*b1c0*/  @!P0 BRA `(.L_x_183) ;  /* 0xfffffffc00f08947 */ /* 0x004fea000383ffff */
[----:B------:R-:W-:Y:S05]  /*b1d0*/  BRA `(.L_x_184) ;  /* 0xffffff7c00b47947 */ /* 0x000fea000383ffff */
.L_x_57:
[----:B------:R-:W-:Y:S07]  /*b1e0*/  MOV R0, UR6 ;  /* 0x0000000600007c02 */ /* 0x000fee0008000f00 */
.L_x_185:
[----:B-1----:R1:W2:Y:S02]  /*b1f0*/  SYNCS.PHASECHK.TRANS64.TRYWAIT P0, [R0+URZ], R3 ;  /* 0x00000003000075a7 */ /* 0x0022a400080011ff */
[----:B--2---:R-:W-:Y:S05]  /*b200*/  @!P0 NANOSLEEP.SYNCS 0x989680 ;  /* 0x009896800000895d */ /* 0x004fea0003900000 */
[----:B------:R-:W2:Y:S02]  /*b210*/  @!P0 SYNCS.PHASECHK.TRANS64 P0, [R0+URZ], R3 ;  /* 0x00000003000085a7 */ /* 0x000ea400080010ff */
[----:B--2---:R-:W-:Y:S05]  /*b220*/  @!P0 BRA `(.L_x_185) ;  /* 0xfffffffc00f08947 */ /* 0x004fea000383ffff */
[----:B------:R-:W-:Y:S05]  /*b230*/  BRA `(.L_x_56) ;  /* 0xffffff7c00d07947 */ /* 0x000fea000383ffff */
.L_x_60:
[----:B------:R-:W-:-:S07]  /*b240*/  MOV R0, UR6 ;  /* 0x0000000600007c02 */ /* 0x000fce0008000f00 */
.L_x_186:
[----:B--2---:R2:W4:Y:S02]  /*b250*/  SYNCS.PHASECHK.TRANS64.TRYWAIT P0, [R0+URZ], R3 ;  /* 0x00000003000075a7 */ /* 0x00452400080011ff */
[----:B----4-:R-:W-:Y:S05]  /*b260*/  @!P0 NANOSLEEP.SYNCS 0x989680 ;  /* 0x009896800000895d */ /* 0x010fea0003900000 */
[----:B------:R-:W4:Y:S02]  /*b270*/  @!P0 SYNCS.PHASECHK.TRANS64 P0, [R0+URZ], R3 ;  /* 0x00000003000085a7 */ /* 0x000f2400080010ff */
[----:B----4-:R-:W-:Y:S05]  /*b280*/  @!P0 BRA `(.L_x_186) ;  /* 0xfffffffc00f08947 */ /* 0x010fea000383ffff */
[----:B------:R-:W-:Y:S05]  /*b290*/  BRA `(.L_x_187) ;  /* 0xffffff8000ac7947 */ /* 0x000fea000383ffff */
.L_x_61:
[----:B------:R-:W-:-:S07]  /*b2a0*/  MOV R0, UR6 ;  /* 0x0000000600007c02 */ /* 0x000fce0008000f00 */
.L_x_188:
[----:B-1----:R1:W2:Y:S02]  /*b2b0*/  SYNCS.PHASECHK.TRANS64.TRYWAIT P0, [R0+URZ], R3 ;  /* 0x00000003000075a7 */ /* 0x0022a400080011ff */
[----:B--2---:R-:W-:Y:S05]  /*b2c0*/  @!P0 NANOSLEEP.SYNCS 0x989680 ;  /* 0x009896800000895d */ /* 0x004fea0003900000 */
[----:B------:R-:W2:Y:S02]  /*b2d0*/  @!P0 SYNCS.PHASECHK.TRANS64 P0, [R0+URZ], R3 ;  /* 0x00000003000085a7 */ /* 0x000ea400080010ff */
[----:B--2---:R-:W-:Y:S05]  /*b2e0*/  @!P0 BRA `(.L_x_188) ;  /* 0xfffffffc00f08947 */ /* 0x004fea000383ffff */
[----:B------:R-:W-:Y:S05]  /*b2f0*/  BRA `(.L_x_189) ;  /* 0xffffff8000b87947 */ /* 0x000fea000383ffff */
.L_x_62:
[----:B------:R-:W-:-:S07]  /*b300*/  MOV R0, UR6 ;  /* 0x0000000600007c02 */ /* 0x000fce0008000f00 */
.L_x_190:
[----:B-1----:R1:W2:Y:S02]  /*b310*/  SYNCS.PHASECHK.TRANS64.TRYWAIT P0, [R0+URZ], R3 ;  /* 0x00000003000075a7 */ /* 0x0022a400080011ff */
[----:B--2---:R-:W-:Y:S05]  /*b320*/  @!P0 NANOSLEEP.SYNCS 0x989680 ;  /* 0x009896800000895d */ /* 0x004fea0003900000 */
[----:B------:R-:W2:Y:S02]  /*b330*/  @!P0 SYNCS.PHASECHK.TRANS64 P0, [R0+URZ], R3 ;  /* 0x00000003000085a7 */ /* 0x000ea400080010ff */
[----:B--2---:R-:W-:Y:S05]  /*b340*/  @!P0 BRA `(.L_x_190) ;  /* 0xfffffffc00f08947 */ /* 0x004fea000383ffff */
[----:B------:R-:W-:Y:S05]  /*b350*/  BRA `(.L_x_191) ;  /* 0xffffff8000c47947 */ /* 0x000fea000383ffff */
.L_x_63:
[----:B------:R-:W-:-:S07]  /*b360*/  MOV R0, UR7 ;  /* 0x0000000700007c02 */ /* 0x000fce0008000f00 */
.L_x_192:
[----:B-1----:R1:W2:Y:S02]  /*b370*/  SYNCS.PHASECHK.TRANS64.TRYWAIT P0, [R0+URZ], R3 ;  /* 0x00000003000075a7 */ /* 0x0022a400080011ff */
[----:B--2---:R-:W-:Y:S05]  /*b380*/  @!P0 NANOSLEEP.SYNCS 0x989680 ;  /* 0x009896800000895d */ /* 0x004fea0003900000 */
[----:B------:R-:W2:Y:S02]  /*b390*/  @!P0 SYNCS.PHASECHK.TRANS64 P0, [R0+URZ], R3 ;  /* 0x00000003000085a7 */ /* 0x000ea400080010ff */
[----:B--2---:R-:W-:Y:S05]  /*b3a0*/  @!P0 BRA `(.L_x_192) ;  /* 0xfffffffc00f08947 */ /* 0x004fea000383ffff */
[----:B------:R-:W-:Y:S05]  /*b3b0*/  BRA `(.L_x_193) ;  /* 0xffffff8000d07947 */ /* 0x000fea000383ffff */
.L_x_68:
[----:B--2---:R2:W3:Y:S02]  /*b3c0*/  SYNCS.PHASECHK.TRANS64.TRYWAIT P0, [R0+URZ+0x90], R3 ;  /* 0x00009003000075a7 */ /* 0x0044e400080011ff */
[----:B---3--:R-:W-:Y:S05]  /*b3d0*/  @!P0 NANOSLEEP.SYNCS 0x989680 ;  /* 0x009896800000895d */ /* 0x008fea0003900000 */
[----:B------:R-:W3:Y:S02]  /*b3e0*/  @!P0 SYNCS.PHASECHK.TRANS64 P0, [R0+URZ+0x90], R3 ;  /* 0x00009003000085a7 */ /* 0x000ee400080010ff */
[----:B---3--:R-:W-:Y:S05]  /*b3f0*/  @!P0 BRA `(.L_x_68) ;  /* 0xfffffffc00f08947 */ /* 0x008fea000383ffff */
[----:B------:R-:W-:Y:S05]  /*b400*/  BRA `(.L_x_194) ;  /* 0xffffff8400d47947 */ /* 0x000fea000383ffff */
.L_x_71:
[----:B------:R-:W-:Y:S07]  /*b410*/  MOV R0, UR7 ;  /* 0x0000000700007c02 */ /* 0x000fee0008000f00 */
.L_x_195:
[----:B--2---:R2:W3:Y:S02]  /*b420*/  SYNCS.PHASECHK.TRANS64.TRYWAIT P0, [R0+URZ+0x88], R3 ;  /* 0x00008803000075a7 */ /* 0x0044e400080011ff */
[----:B---3--:R-:W-:Y:S05]  /*b430*/  @!P0 NANOSLEEP.SYNCS 0x989680 ;  /* 0x009896800000895d */ /* 0x008fea0003900000 */
[----:B------:R-:W3:Y:S02]  /*b440*/  @!P0 SYNCS.PHASECHK.TRANS64 P0, [R0+URZ+0x88], R3 ;  /* 0x00008803000085a7 */ /* 0x000ee400080010ff */
[----:B---3--:R-:W-:Y:S05]  /*b450*/  @!P0 BRA `(.L_x_195) ;  /* 0xfffffffc00f08947 */ /* 0x008fea000383ffff */
[----:B------:R-:W-:Y:S05]  /*b460*/  BRA `(.L_x_70) ;  /* 0xffffff8800b47947 */ /* 0x000fea000383ffff */
.L_x_74:
[----:B------:R-:W-:Y:S07]  /*b470*/  MOV R3, UR7 ;  /* 0x0000000700037c02 */ /* 0x000fee0008000f00 */
.L_x_196:
[----:B-1----:R1:W2:Y:S02]  /*b480*/  SYNCS.PHASECHK.TRANS64.TRYWAIT P0, [R3+URZ+0x60], R12 ;  /* 0x0000600c030075a7 */ /* 0x0022a400080011ff */
[----:B--2---:R-:W-:Y:S05]  /*b490*/  @!P0 NANOSLEEP.SYNCS 0x989680 ;  /* 0x009896800000895d */ /* 0x004fea0003900000 */
[----:B------:R-:W2:Y:S02]  /*b4a0*/  @!P0 SYNCS.PHASECHK.TRANS64 P0, [R3+URZ+0x60], R12 ;  /* 0x0000600c030085a7 */ /* 0x000ea400080010ff */
[----:B--2---:R-:W-:Y:S05]  /*b4b0*/  @!P0 BRA `(.L_x_196) ;  /* 0xfffffffc00f08947 */ /* 0x004fea000383ffff */
[----:B------:R-:W-:Y:S05]  /*b4c0*/  BRA `(.L_x_197) ;  /* 0xffffff8c00307947 */ /* 0x000fea000383ffff */
.L_x_75:
[----:B-1----:R-:W-:Y:S07]  /*b4d0*/  MOV R3, UR7 ;  /* 0x0000000700037c02 */ /* 0x002fee0008000f00 */
.L_x_198:
[----:B-1----:R1:W2:Y:S02]  /*b4e0*/  SYNCS.PHASECHK.TRANS64.TRYWAIT P0, [R3+URZ+0x68], R12 ;  /* 0x0000680c030075a7 */ /* 0x0022a400080011ff */
[----:B--2---:R-:W-:Y:S05]  /*b4f0*/  @!P0 NANOSLEEP.SYNCS 0x989680 ;  /* 0x009896800000895d */ /* 0x004fea0003900000 */
[----:B------:R-:W2:Y:S02]  /*b500*/  @!P0 SYNCS.PHASECHK.TRANS64 P0, [R3+URZ+0x68], R12 ;  /* 0x0000680c030085a7 */ /* 0x000ea400080010ff */
[----:B--2---:R-:W-:Y:S05]  /*b510*/  @!P0 BRA `(.L_x_198) ;  /* 0xfffffffc00f08947 */ /* 0x004fea000383ffff */
[----:B------:R-:W-:Y:S05]  /*b520*/  BRA `(.L_x_199) ;  /* 0xffffff8c00707947 */ /* 0x000fea000383ffff */
.L_x_76:
[----:B-1----:R-:W-:Y:S07]  /*b530*/  MOV R3, UR7 ;  /* 0x0000000700037c02 */ /* 0x002fee0008000f00 */
.L_x_200:
[----:B-1----:R1:W2:Y:S02]  /*b540*/  SYNCS.PHASECHK.TRANS64.TRYWAIT P0, [R3+URZ+0x70], R12 ;  /* 0x0000700c030075a7 */ /* 0x0022a400080011ff */
[----:B--2---:R-:W-:Y:S05]  /*b550*/  @!P0 NANOSLEEP.SYNCS 0x989680 ;  /* 0x009896800000895d */ /* 0x004fea0003900000 */
[----:B------:R-:W2:Y:S02]  /*b560*/  @!P0 SYNCS.PHASECHK.TRANS64 P0, [R3+URZ+0x70], R12 ;  /* 0x0000700c030085a7 */ /* 0x000ea400080010ff */
[----:B--2---:R-:W-:Y:S05]  /*b570*/  @!P0 BRA `(.L_x_200) ;  /* 0xfffffffc00f08947 */ /* 0x004fea000383ffff */
[----:B------:R-:W-:Y:S05]  /*b580*/  BRA `(.L_x_201) ;  /* 0xffffff8c00b47947 */ /* 0x000fea000383ffff */
.L_x_77:
[----:B-1----:R-:W-:Y:S07]  /*b590*/  MOV R3, UR7 ;  /* 0x0000000700037c02 */ /* 0x002fee0008000f00 */
.L_x_202:
[----:B-1----:R1:W2:Y:S02]  /*b5a0*/  SYNCS.PHASECHK.TRANS64.TRYWAIT P0, [R3+URZ+0x78], R12 ;  /* 0x0000780c030075a7 */ /* 0x0022a400080011ff */
[----:B--2---:R-:W-:Y:S05]  /*b5b0*/  @!P0 NANOSLEEP.SYNCS 0x989680 ;  /* 0x009896800000895d */ /* 0x004fea0003900000 */
[----:B------:R-:W2:Y:S02]  /*b5c0*/  @!P0 SYNCS.PHASECHK.TRANS64 P0, [R3+URZ+0x78], R12 ;  /* 0x0000780c030085a7 */ /* 0x000ea400080010ff */
[----:B--2---:R-:W-:Y:S05]  /*b5d0*/  @!P0 BRA `(.L_x_202) ;  /* 0xfffffffc00f08947 */ /* 0x004fea000383ffff */
[----:B------:R-:W-:Y:S05]  /*b5e0*/  BRA `(.L_x_203) ;  /* 0xffffff8c00fc7947 */ /* 0x000fea000383ffff */
.L_x_78:
[----:B-1----:R-:W-:Y:S07]  /*b5f0*/  MOV R3, UR7 ;  /* 0x0000000700037c02 */ /* 0x002fee0008000f00 */
.L_x_204:
[----:B-1----:R1:W2:Y:S02]  /*b600*/  SYNCS.PHASECHK.TRANS64.TRYWAIT P0, [R3+URZ+0x60], R20 ;  /* 0x00006014030075a7 */ /* 0x0022a400080011ff */
[----:B--2---:R-:W-:Y:S05]  /*b610*/  @!P0 NANOSLEEP.SYNCS 0x989680 ;  /* 0x009896800000895d */ /* 0x004fea0003900000 */
[----:B------:R-:W2:Y:S02]  /*b620*/  @!P0 SYNCS.PHASECHK.TRANS64 P0, [R3+URZ+0x60], R20 ;  /* 0x00006014030085a7 */ /* 0x000ea400080010ff */
[----:B--2---:R-:W-:Y:S05]  /*b630*/  @!P0 BRA `(.L_x_204) ;  /* 0xfffffffc00f08947 */ /* 0x004fea000383ffff */
[----:B------:R-:W-:Y:S05]  /*b640*/  BRA `(.L_x_205) ;  /* 0xffffff9000487947 */ /* 0x000fea000383ffff */
.L_x_79:
[----:B-1----:R-:W-:Y:S07]  /*b650*/  MOV R3, UR7 ;  /* 0x0000000700037c02 */ /* 0x002fee0008000f00 */
.L_x_206:
[----:B-1----:R1:W2:Y:S02]  /*b660*/  SYNCS.PHASECHK.TRANS64.TRYWAIT P0, [R3+URZ+0x68], R20 ;  /* 0x00006814030075a7 */ /* 0x0022a400080011ff */
[----:B--2---:R-:W-:Y:S05]  /*b670*/  @!P0 NANOSLEEP.SYNCS 0x989680 ;  /* 0x009896800000895d */ /* 0x004fea0003900000 */
[----:B------:R-:W2:Y:S02]  /*b680*/  @!P0 SYNCS.PHASECHK.TRANS64 P0, [R3+URZ+0x68], R20 ;  /* 0x00006814030085a7 */ /* 0x000ea400080010ff */
[----:B--2---:R-:W-:Y:S05]  /*b690*/  @!P0 BRA `(.L_x_206) ;  /* 0xfffffffc00f08947 */ /* 0x004fea000383ffff */
[----:B------:R-:W-:Y:S05]  /*b6a0*/  BRA `(.L_x_207) ;  /* 0xffffff9000907947 */ /* 0x000fea000383ffff */
.L_x_80:
[----:B-1----:R-:W-:Y:S07]  /*b6b0*/  MOV R3, UR7 ;  /* 0x0000000700037c02 */ /* 0x002fee0008000f00 */
.L_x_208:
[----:B-1----:R1:W2:Y:S02]  /*b6c0*/  SYNCS.PHASECHK.TRANS64.TRYWAIT P0, [R3+URZ+0x70], R20 ;  /* 0x00007014030075a7 */ /* 0x0022a400080011ff */
[----:B--2---:R-:W-:Y:S05]  /*b6d0*/  @!P0 NANOSLEEP.SYNCS 0x989680 ;  /* 0x009896800000895d */ /* 0x004fea0003900000 */
[----:B------:R-:W2:Y:S02]  /*b6e0*/  @!P0 SYNCS.PHASECHK.TRANS64 P0, [R3+URZ+0x70], R20 ;  /* 0x00007014030085a7 */ /* 0x000ea400080010ff */
[----:B--2---:R-:W-:Y:S05]  /*b6f0*/  @!P0 BRA `(.L_x_208) ;  /* 0xfffffffc00f08947 */ /* 0x004fea000383ffff */
[----:B------:R-:W-:Y:S05]  /*b700*/  BRA `(.L_x_209) ;  /* 0xffffff9000d87947 */ /* 0x000fea000383ffff */
.L_x_81:
[----:B------:R-:W-:Y:S07]  /*b710*/  MOV R3, UR7 ;  /* 0x0000000700037c02 */ /* 0x000fee0008000f00 */
.L_x_210:
[----:B-1----:R1:W2:Y:S02]  /*b720*/  SYNCS.PHASECHK.TRANS64.TRYWAIT P0, [R3+URZ+0x78], R20 ;  /* 0x00007814030075a7 */ /* 0x0022a400080011ff */
[----:B--2---:R-:W-:Y:S05]  /*b730*/  @!P0 NANOSLEEP.SYNCS 0x989680 ;  /* 0x009896800000895d */ /* 0x004fea0003900000 */
[----:B------:R-:W2:Y:S02]  /*b740*/  @!P0 SYNCS.PHASECHK.TRANS64 P0, [R3+URZ+0x78], R20 ;  /* 0x00007814030085a7 */ /* 0x000ea400080010ff */
[----:B--2---:R-:W-:Y:S05]  /*b750*/  @!P0 BRA `(.L_x_210) ;  /* 0xfffffffc00f08947 */ /* 0x004fea000383ffff */
[----:B------:R-:W-:Y:S05]  /*b760*/  BRA `(.L_x_211) ;  /* 0xffffff9400607947 */ /* 0x000fea000383ffff */
.L_x_83:
[----:B------:R-:W-:-:S07]  /*b770*/  MOV R3, UR7 ;  /* 0x0000000700037c02 */ /* 0x000fce0008000f00 */
.L_x_212:
[----:B-1----:R1:W3:Y:S02]  /*b780*/  SYNCS.PHASECHK.TRANS64.TRYWAIT P0, [R3+URZ+0x60], R12 ;  /* 0x0000600c030075a7 */ /* 0x0022e400080011ff */
[----:B---3--:R-:W-:Y:S05]  /*b790*/  @!P0 NANOSLEEP.SYNCS 0x989680 ;  /* 0x009896800000895d */ /* 0x008fea0003900000 */
[----:B------:R-:W3:Y:S02]  /*b7a0*/  @!P0 SYNCS.PHASECHK.TRANS64 P0, [R3+URZ+0x60], R12 ;  /* 0x0000600c030085a7 */ /* 0x000ee400080010ff */
[----:B---3--:R-:W-:Y:S05]  /*b7b0*/  @!P0 BRA `(.L_x_212) ;  /* 0xfffffffc00f08947 */ /* 0x008fea000383ffff */
[----:B------:R-:W-:Y:S05]  /*b7c0*/  BRA `(.L_x_213) ;  /* 0xffffff9400c87947 */ /* 0x000fea000383ffff */
.L_x_84:
[----:B-1----:R-:W-:-:S07]  /*b7d0*/  MOV R3, UR7 ;  /* 0x0000000700037c02 */ /* 0x002fce0008000f00 */
.L_x_214:
[----:B-1----:R1:W3:Y:S02]  /*b7e0*/  SYNCS.PHASECHK.TRANS64.TRYWAIT P0, [R3+URZ+0x68], R12 ;  /* 0x0000680c030075a7 */ /* 0x0022e400080011ff */
[----:B---3--:R-:W-:Y:S05]  /*b7f0*/  @!P0 NANOSLEEP.SYNCS 0x989680 ;  /* 0x009896800000895d */ /* 0x008fea0003900000 */
[----:B------:R-:W3:Y:S02]  /*b800*/  @!P0 SYNCS.PHASECHK.TRANS64 P0, [R3+URZ+0x68], R12 ;  /* 0x0000680c030085a7 */ /* 0x000ee400080010ff */
[----:B---3--:R-:W-:Y:S05]  /*b810*/  @!P0 BRA `(.L_x_214) ;  /* 0xfffffffc00f08947 */ /* 0x008fea000383ffff */
[----:B------:R-:W-:Y:S05]  /*b820*/  BRA `(.L_x_215) ;  /* 0xffffff9400b87947 */ /* 0x000fea000383ffff */
.L_x_85:
[----:B-1----:R-:W-:-:S07]  /*b830*/  MOV R3, UR7 ;  /* 0x0000000700037c02 */ /* 0x002fce0008000f00 */
.L_x_216:
[----:B-1----:R1:W3:Y:S02]  /*b840*/  SYNCS.PHASECHK.TRANS64.TRYWAIT P0, [R3+URZ+0x70], R12 ;  /* 0x0000700c030075a7 */ /* 0x0022e400080011ff */
[----:B---3--:R-:W-:Y:S05]  /*b850*/  @!P0 NANOSLEEP.SYNCS 0x989680 ;  /* 0x009896800000895d */ /* 0x008fea0003900000 */
[----:B------:R-:W3:Y:S02]  /*b860*/  @!P0 SYNCS.PHASECHK.TRANS64 P0, [R3+URZ+0x70], R12 ;  /* 0x0000700c030085a7 */ /* 0x000ee400080010ff */
[----:B---3--:R-:W-:Y:S05]  /*b870*/  @!P0 BRA `(.L_x_216) ;  /* 0xfffffffc00f08947 */ /* 0x008fea000383ffff */
[----:B------:R-:W-:Y:S05]  /*b880*/  BRA `(.L_x_217) ;  /* 0xffffff9400ac7947 */ /* 0x000fea000383ffff */
.L_x_87:
[----:B--2---:R2:W4:Y:S02]  /*b890*/  SYNCS.PHASECHK.TRANS64.TRYWAIT P0, [R0+URZ+0x90], R3 ;  /* 0x00009003000075a7 */ /* 0x00452400080011ff */
[----:B----4-:R-:W-:Y:S05]  /*b8a0*/  @!P0 NANOSLEEP.SYNCS 0x989680 ;  /* 0x009896800000895d */ /* 0x010fea0003900000 */
[----:B------:R-:W4:Y:S02]  /*b8b0*/  @!P0 SYNCS.PHASECHK.TRANS64 P0, [R0+URZ+0x90], R3 ;  /* 0x00009003000085a7 */ /* 0x000f2400080010ff */
[----:B----4-:R-:W-:Y:S05]  /*b8c0*/  @!P0 BRA `(.L_x_87) ;  /* 0xfffffffc00f08947 */ /* 0x010fea000383ffff */
[----:B------:R-:W-:Y:S05]  /*b8d0*/  BRA `(.L_x_218) ;  /* 0xffffff9800707947 */ /* 0x000fea000383ffff */
.L_x_98:
[----:B-1----:R-:W-:Y:S04]  /*b8e0*/  MOV R2, UR48 ;  /* 0x0000003000027c02 */ /* 0x002fe80008000f00 */
[----:B------:R1:W3:Y:S03]  /*b8f0*/  SYNCS.PHASECHK.TRANS64.TRYWAIT P1, [R2+URZ+0x40], R3 ;  /* 0x00004003020075a7 */ /* 0x0002e600080211ff */
[----:B---3--:R-:W-:Y:S05]  /*b900*/  @!P1 NANOSLEEP.SYNCS 0x989680 ;  /* 0x009896800000995d */ /* 0x008fea0003900000 */
[----:B------:R-:W3:Y:S02]  /*b910*/  @!P1 SYNCS.PHASECHK.TRANS64 P1, [R2+URZ+0x40], R3 ;  /* 0x00004003020095a7 */ /* 0x000ee400080210ff */
[----:B---3--:R-:W-:Y:S05]  /*b920*/  @!P1 BRA `(.L_x_98) ;  /* 0xfffffffc00ec9947 */ /* 0x008fea000383ffff */
[----:B------:R-:W-:Y:S05]  /*b930*/  BRA `(.L_x_97) ;  /* 0xffffffa400787947 */ /* 0x000fea000383ffff */
.L_x_100:
[----:B-1----:R1:W4:Y:S02]  /*b940*/  SYNCS.PHASECHK.TRANS64.TRYWAIT P0, [R87+URZ+0xb0], R0 ;  /* 0x0000b000570075a7 */ /* 0x00232400080011ff */
[----:B----4-:R-:W-:Y:S05]  /*b950*/  @!P0 NANOSLEEP.SYNCS 0x989680 ;  /* 0x009896800000895d */ /* 0x010fea0003900000 */
[----:B------:R-:W4:Y:S02]  /*b960*/  @!P0 SYNCS.PHASECHK.TRANS64 P0, [R87+URZ+0xb0], R0 ;  /* 0x0000b000570085a7 */ /* 0x000f2400080010ff */
[----:B----4-:R-:W-:Y:S05]  /*b970*/  @!P0 BRA `(.L_x_100) ;  /* 0xfffffffc00f08947 */ /* 0x010fea000383ffff */
[----:B------:R-:W-:Y:S05]  /*b980*/  BRA `(.L_x_99) ;  /* 0xffffffa400a07947 */ /* 0x000fea000383ffff */
.L_x_109:
[----:B-1----:R1:W2:Y:S02]  /*b990*/  SYNCS.PHASECHK.TRANS64.TRYWAIT P0, [R3+URZ+0x40], R0 ;  /* 0x00004000030075a7 */ /* 0x0022a400080011ff */
[----:B--2---:R-:W-:Y:S05]  /*b9a0*/  @!P0 NANOSLEEP.SYNCS 0x989680 ;  /* 0x009896800000895d */ /* 0x004fea0003900000 */
[----:B------:R-:W2:Y:S02]  /*b9b0*/  @!P0 SYNCS.PHASECHK.TRANS64 P0, [R3+URZ+0x40], R0 ;  /* 0x00004000030085a7 */ /* 0x000ea400080010ff */
[----:B--2---:R-:W-:Y:S05]  /*b9c0*/  @!P0 BRA `(.L_x_109) ;  /* 0xfffffffc00f08947 */ /* 0x004fea000383ffff */
[----:B------:R-:W-:Y:S05]  /*b9d0*/  BRA `(.L_x_108) ;  /* 0xffffffac00bc7947 */ /* 0x000fea000383ffff */
.L_x_117:
[----:B-1----:R1:W2:Y:S02]  /*b9e0*/  SYNCS.PHASECHK.TRANS64.TRYWAIT P0, [R91+URZ+0x40], R6 ;  /* 0x000040065b0075a7 */ /* 0x0022a400080011ff */
[----:B--2---:R-:W-:Y:S05]  /*b9f0*/  @!P0 NANOSLEEP.SYNCS 0x989680 ;  /* 0x009896800000895d */ /* 0x004fea0003900000 */
[----:B------:R-:W2:Y:S02]  /*ba00*/  @!P0 SYNCS.PHASECHK.TRANS64 P0, [R91+URZ+0x40], R6 ;  /* 0x000040065b0085a7 */ /* 0x000ea400080010ff */
[----:B--2---:R-:W-:Y:S05]  /*ba10*/  @!P0 BRA `(.L_x_117) ;  /* 0xfffffffc00f08947 */ /* 0x004fea000383ffff */
[----:B------:R-:W-:Y:S05]  /*ba20*/  BRA `(.L_x_116) ;  /* 0xffffffb400fc7947 */ /* 0x000fea000383ffff */
.L_x_125:
[----:B-1----:R1:W2:Y:S02]  /*ba30*/  SYNCS.PHASECHK.TRANS64.TRYWAIT P0, [R91+URZ+0x40], R6 ;  /* 0x000040065b0075a7 */ /* 0x0022a400080011ff */
[----:B--2---:R-:W-:Y:S05]  /*ba40*/  @!P0 NANOSLEEP.SYNCS 0x989680 ;  /* 0x009896800000895d */ /* 0x004fea0003900000 */
[----:B------:R-:W2:Y:S02]  /*ba50*/  @!P0 SYNCS.PHASECHK.TRANS64 P0, [R91+URZ+0x40], R6 ;  /* 0x000040065b0085a7 */ /* 0x000ea400080010ff */
[----:B--2---:R-:W-:Y:S05]  /*ba60*/  @!P0 BRA `(.L_x_125) ;  /* 0xfffffffc00f08947 */ /* 0x004fea000383ffff */
[----:B------:R-:W-:Y:S05]  /*ba70*/  BRA `(.L_x_124) ;  /* 0xffffffc000407947 */ /* 0x000fea000383ffff */
.L_x_133:
[----:B-1----:R1:W2:Y:S02]  /*ba80*/  SYNCS.PHASECHK.TRANS64.TRYWAIT P0, [R92+URZ+0x40], R5 ;  /* 0x000040055c0075a7 */ /* 0x0022a400080011ff */
[----:B--2---:R-:W-:Y:S05]  /*ba90*/  @!P0 NANOSLEEP.SYNCS 0x989680 ;  /* 0x009896800000895d */ /* 0x004fea0003900000 */
[----:B------:R-:W2:Y:S02]  /*baa0*/  @!P0 SYNCS.PHASECHK.TRANS64 P0, [R92+URZ+0x40], R5 ;  /* 0x000040055c0085a7 */ /* 0x000ea400080010ff */
[----:B--2---:R-:W-:Y:S05]  /*bab0*/  @!P0 BRA `(.L_x_133) ;  /* 0xfffffffc00f08947 */ /* 0x004fea000383ffff */
[----:B------:R-:W-:Y:S05]  /*bac0*/  BRA `(.L_x_132) ;  /* 0xffffffc800907947 */ /* 0x000fea000383ffff */
.L_x_141:
[----:B-1----:R1:W2:Y:S02]  /*bad0*/  SYNCS.PHASECHK.TRANS64.TRYWAIT P0, [R92+URZ+0x40], R5 ;  /* 0x000040055c0075a7 */ /* 0x0022a400080011ff */
[----:B--2---:R-:W-:Y:S05]  /*bae0*/  @!P0 NANOSLEEP.SYNCS 0x989680 ;  /* 0x009896800000895d */ /* 0x004fea0003900000 */
[----:B------:R-:W2:Y:S02]  /*baf0*/  @!P0 SYNCS.PHASECHK.TRANS64 P0, [R92+URZ+0x40], R5 ;  /* 0x000040055c0085a7 */ /* 0x000ea400080010ff */
[----:B--2---:R-:W-:Y:S05]  /*bb00*/  @!P0 BRA `(.L_x_141) ;  /* 0xfffffffc00f08947 */ /* 0x004fea000383ffff */
[----:B------:R-:W-:Y:S05]  /*bb10*/  BRA `(.L_x_140) ;  /* 0xffffffd000f07947 */ /* 0x000fea000383ffff */
.L_x_149:
[----:B-1----:R1:W2:Y:S02]  /*bb20*/  SYNCS.PHASECHK.TRANS64.TRYWAIT P0, [R92+URZ+0x40], R5 ;  /* 0x000040055c0075a7 */ /* 0x0022a400080011ff */
[----:B--2---:R-:W-:Y:S05]  /*bb30*/  @!P0 NANOSLEEP.SYNCS 0x989680 ;  /* 0x009896800000895d */ /* 0x004fea0003900000 */
[----:B------:R-:W2:Y:S02]  /*bb40*/  @!P0 SYNCS.PHASECHK.TRANS64 P0, [R92+URZ+0x40], R5 ;  /* 0x000040055c0085a7 */ /* 0x000ea400080010ff */
[----:B--2---:R-:W-:Y:S05]  /*bb50*/  @!P0 BRA `(.L_x_149) ;  /* 0xfffffffc00f08947 */ /* 0x004fea000383ffff */
[----:B------:R-:W-:Y:S05]  /*bb60*/  BRA `(.L_x_148) ;  /* 0xffffffdc00447947 */ /* 0x000fea000383ffff */
.L_x_157:
[----:B-1----:R1:W2:Y:S02]  /*bb70*/  SYNCS.PHASECHK.TRANS64.TRYWAIT P0, [R92+URZ+0x40], R5 ;  /* 0x000040055c0075a7 */ /* 0x0022a400080011ff */
[----:B--2---:R-:W-:Y:S05]  /*bb80*/  @!P0 NANOSLEEP.SYNCS 0x989680 ;  /* 0x009896800000895d */ /* 0x004fea0003900000 */
[----:B------:R-:W2:Y:S02]  /*bb90*/  @!P0 SYNCS.PHASECHK.TRANS64 P0, [R92+URZ+0x40], R5 ;  /* 0x000040055c0085a7 */ /* 0x000ea400080010ff */
[----:B--2---:R-:W-:Y:S05]  /*bba0*/  @!P0 BRA `(.L_x_157) ;  /* 0xfffffffc00f08947 */ /* 0x004fea000383ffff */
[----:B------:R-:W-:Y:S05]  /*bbb0*/  BRA `(.L_x_156) ;  /* 0xffffffe400987947 */ /* 0x000fea000383ffff */
        .weak           $__internal_0_$__cuda_sm10x_tcgen05_guardrail_trap_col_being_dealloced_not_returned_by_alloc
        .type           $__internal_0_$__cuda_sm10x_tcgen05_guardrail_trap_col_being_dealloced_not_returned_by_alloc,@function
        .size           $__internal_0_$__cuda_sm10x_tcgen05_guardrail_trap_col_being_dealloced_not_returned_by_alloc,($__internal_1_$__cuda_sm10x_tcgen05_guardrail_trap_phase_invalid_during_alloc - $__internal_0_$__cuda_sm10x_tcgen05_guardrail_trap_col_being_dealloced_not_returned_by_alloc)
$__internal_0_$__cuda_sm10x_tcgen05_guardrail_trap_col_being_dealloced_not_returned_by_alloc:
[----:B------:R-:W-:Y:S05]  /*bbc0*/  BPT.TRAP 0x1 ;  /* 0x000000040000795c */ /* 0x000fea0000300000 */
[----:B------:R-:W-:-:S04]  /*bbd0*/  HFMA2 R3, -RZ, RZ, 0, 0 ;  /* 0x00000000ff037431 */ /* 0x000fc800000001ff */
[----:B------:R-:W-:Y:S05]  /*bbe0*/  RET.REL.NODEC R2 `(_ZN7cutlass13device_kernelINS_4gemm6kernel13GemmUniversalIN4cute5tupleIJiiiiEEENS1_10collective13CollectiveMmaINS1_35MainloopSm100TmaUmmaWarpSpecializedILi4ELi2ELi4ENS5_IJNS4_1CILi1EEESB_SB_EEEEENS5_IJNSA_ILi128EEESE_NSA_ILi32EEEEEENS_10tfloat32_tENS5_IJlSB_lEEESH_SI_NS4_8TiledMMAINS4_8MMA_AtomIJNS4_17SM100_MMA_TF32_SSISH_SH_fLi128ELi128ELNS4_4UMMA5MajorE0ELSN_0ELNSM_7ScaleInE0ELSO_0EEEEEENS4_6LayoutISC_NS5_IJNSA_ILi0EEESS_SS_EEEEENS5_IJNS4_10UnderscoreESV_SV_EEEEENS4_13SM90_TMA_LOADENS4_14ComposedLayoutINS4_7SwizzleILi3ELi4ELi3EEENS4_18smem_ptr_flag_bitsILi32EEENSR_INS5_IJNSA_ILi8EEESF_EEENS5_IJSF_SB_EEEEEEEvNS4_8identityESY_S18_vS19_EENS_8epilogue10collective18CollectiveEpilogueINS1B_23Sm100TmaWarpSpecializedILi4ELi2ELi16ELb1ELb0EEEJSG_NS5_IJNSR_ISE_SB_EENSR_INSA_ILi16EEESB_EEEEESH_SI_SH_SI_NS1B_6fusion15FusionCallbacksIS1F_NS1K_17LinearCombinationISH_fSH_fLNS_15FloatRoundStyleE2EEESG_S1J_JEEENS4_5SM1004TMEM4LOAD26SM100_TMEM_LOAD_32dp32b16xESY_NSZ_INS10_ILi2ELi4ELi3EEES13_NSR_INS5_IJS14_S1H_EEENS5_IJS1H_SB_EEEEEEENS4_39AutoVectorizingCopyWithAssumedAlignmentILi128EEENS4_14SM90_TMA_STOREES1Y_S20_S20_EEEvvEEEEvNT_6ParamsE) ;  /* 0xffffff4402047950 */ /* 0x000fea0003c3ffff */
        .weak           $__internal_1_$__cuda_sm10x_tcgen05_guardrail_trap_phase_invalid_during_alloc
        .type           $__internal_1_$__cuda_sm10x_tcgen05_guardrail_trap_phase_invalid_during_alloc,@function
        .size           $__internal_1_$__cuda_sm10x_tcgen05_guardrail_trap_phase_invalid_during_alloc,($__internal_2_$__cuda_sm10x_tcgen05_guardrail_trap_unallocated_columns_being_dealloced - $__internal_1_$__cuda_sm10x_tcgen05_guardrail_trap_phase_invalid_during_alloc)
$__internal_1_$__cuda_sm10x_tcgen05_guardrail_trap_phase_invalid_during_alloc:
[----:B------:R-:W-:Y:S05]  /*bbf0*/  BPT.TRAP 0x1 ;  /* 0x000000040000795c */ /* 0x000fea0000300000 */
[----:B------:R-:W-:-:S04]  /*bc00*/  MOV R3, 0x0 ;  /* 0x0000000000037802 */ /* 0x000fc80000000f00 */
[----:B------:R-:W-:Y:S05]  /*bc10*/  RET.REL.NODEC R2 `(_ZN7cutlass13device_kernelINS_4gemm6kernel13GemmUniversalIN4cute5tupleIJiiiiEEENS1_10collective13CollectiveMmaINS1_35MainloopSm100TmaUmmaWarpSpecializedILi4ELi2ELi4ENS5_IJNS4_1CILi1EEESB_SB_EEEEENS5_IJNSA_ILi128EEESE_NSA_ILi32EEEEEENS_10tfloat32_tENS5_IJlSB_lEEESH_SI_NS4_8TiledMMAINS4_8MMA_AtomIJNS4_17SM100_MMA_TF32_SSISH_SH_fLi128ELi128ELNS4_4UMMA5MajorE0ELSN_0ELNSM_7ScaleInE0ELSO_0EEEEEENS4_6LayoutISC_NS5_IJNSA_ILi0EEESS_SS_EEEEENS5_IJNS4_10UnderscoreESV_SV_EEEEENS4_13SM90_TMA_LOADENS4_14ComposedLayoutINS4_7SwizzleILi3ELi4ELi3EEENS4_18smem_ptr_flag_bitsILi32EEENSR_INS5_IJNSA_ILi8EEESF_EEENS5_IJSF_SB_EEEEEEEvNS4_8identityESY_S18_vS19_EENS_8epilogue10collective18CollectiveEpilogueINS1B_23Sm100TmaWarpSpecializedILi4ELi2ELi16ELb1ELb0EEEJSG_NS5_IJNSR_ISE_SB_EENSR_INSA_ILi16EEESB_EEEEESH_SI_SH_SI_NS1B_6fusion15FusionCallbacksIS1F_NS1K_17LinearCombinationISH_fSH_fLNS_15FloatRoundStyleE2EEESG_S1J_JEEENS4_5SM1004TMEM4LOAD26SM100_TMEM_LOAD_32dp32b16xESY_NSZ_INS10_ILi2ELi4ELi3EEES13_NSR_INS5_IJS14_S1H_EEENS5_IJS1H_SB_EEEEEEENS4_39AutoVectorizingCopyWithAssumedAlignmentILi128EEENS4_14SM90_TMA_STOREES1Y_S20_S20_EEEvvEEEEvNT_6ParamsE) ;  /* 0xffffff4002f87950 */ /* 0x000fea0003c3ffff */
        .weak           $__internal_2_$__cuda_sm10x_tcgen05_guardrail_trap_unallocated_columns_being_dealloced
        .type           $__internal_2_$__cuda_sm10x_tcgen05_guardrail_trap_unallocated_columns_being_dealloced,@function
        .size           $__internal_2_$__cuda_sm10x_tcgen05_guardrail_trap_unallocated_columns_being_dealloced,(.L_x_220 - $__internal_2_$__cuda_sm10x_tcgen05_guardrail_trap_unallocated_columns_being_dealloced)
$__internal_2_$__cuda_sm10x_tcgen05_guardrail_trap_unallocated_columns_being_dealloced:
[----:B------:R-:W-:Y:S05]  /*bc20*/  BPT.TRAP 0x1 ;  /* 0x000000040000795c */ /* 0x000fea0000300000 */
[----:B------:R-:W-:-:S04]  /*bc30*/  HFMA2 R3, -RZ, RZ, 0, 0 ;  /* 0x00000000ff037431 */ /* 0x000fc800000001ff */
[----:B------:R-:W-:Y:S05]  /*bc40*/  RET.REL.NODEC R2 `(_ZN7cutlass13device_kernelINS_4gemm6kernel13GemmUniversalIN4cute5tupleIJiiiiEEENS1_10collective13CollectiveMmaINS1_35MainloopSm100TmaUmmaWarpSpecializedILi4ELi2ELi4ENS5_IJNS4_1CILi1EEESB_SB_EEEEENS5_IJNSA_ILi128EEESE_NSA_ILi32EEEEEENS_10tfloat32_tENS5_IJlSB_lEEESH_SI_NS4_8TiledMMAINS4_8MMA_AtomIJNS4_17SM100_MMA_TF32_SSISH_SH_fLi128ELi128ELNS4_4UMMA5MajorE0ELSN_0ELNSM_7ScaleInE0ELSO_0EEEEEENS4_6LayoutISC_NS5_IJNSA_ILi0EEESS_SS_EEEEENS5_IJNS4_10UnderscoreESV_SV_EEEEENS4_13SM90_TMA_LOADENS4_14ComposedLayoutINS4_7SwizzleILi3ELi4ELi3EEENS4_18smem_ptr_flag_bitsILi32EEENSR_INS5_IJNSA_ILi8EEESF_EEENS5_IJSF_SB_EEEEEEEvNS4_8identityESY_S18_vS19_EENS_8epilogue10collective18CollectiveEpilogueINS1B_23Sm100TmaWarpSpecializedILi4ELi2ELi16ELb1ELb0EEEJSG_NS5_IJNSR_ISE_SB_EENSR_INSA_ILi16EEESB_EEEEESH_SI_SH_SI_NS1B_6fusion15FusionCallbacksIS1F_NS1K_17LinearCombinationISH_fSH_fLNS_15FloatRoundStyleE2EEESG_S1J_JEEENS4_5SM1004TMEM4LOAD26SM100_TMEM_LOAD_32dp32b16xESY_NSZ_INS10_ILi2ELi4ELi3EEES13_NSR_INS5_IJS14_S1H_EEENS5_IJS1H_SB_EEEEEEENS4_39AutoVectorizingCopyWithAssumedAlignmentILi128EEENS4_14SM90_TMA_STOREES1Y_S20_S20_EEEvvEEEEvNT_6ParamsE) ;  /* 0xffffff4002ec7950 */ /* 0x000fea0003c3ffff */
.L_x_219:
[----:B------:R-:W-:-:S00]  /*bc50*/  BRA `(.L_x_219) ;  /* 0xfffffffc00fc7947 */ /* 0x000fc0000383ffff */
[----:B------:R-:W-:-:S00]  /*bc60*/  NOP ;  /* 0x0000000000007918 */ /* 0x000fc00000000000 */
        /* <DEDUP_REMOVED lines=9> */
.L_x_220:


//--------------------- .nv.global.init           --------------------------
	.section	.nv.global.init,"aw",@progbits
.nv.global.init:
	.type		$str$27,@object
	.size		$str$27,($str$28 - $str$27)
$str$27:
        /*0000*/ 	.byte	0x28, 0x61, 0x64, 0x64, 0x72, 0x65, 0x73, 0x73, 0x20, 0x26, 0x20, 0x6d, 0x61, 0x73, 0x6b, 0x29
        /*0010*/ 	.byte	0x20, 0x3d, 0x3d, 0x20, 0x30, 0x00
	.type		$str$28,@object
	.size		$str$28,($str$26 - $str$28)
$str$28:
        /*0016*/ 	.byte	0x2f, 0x74, 0x6d, 0x70, 0x2f, 0x63, 0x75, 0x74, 0x6c, 0x61, 0x73, 0x73, 0x5f, 0x73, 0x77, 0x65
        /*0026*/ 	.byte	0x65, 0x70, 0x5f, 0x73, 0x72, 0x63, 0x2f, 0x69, 0x6e, 0x63, 0x6c, 0x75, 0x64, 0x65, 0x2f, 0x63
        /*0036*/ 	.byte	0x75, 0x74, 0x65, 0x2f, 0x70, 0x6f, 0x69, 0x6e, 0x74, 0x65, 0x72, 0x5f, 0x66, 0x6c, 0x61, 0x67
        /*0046*/ 	.byte	0x67, 0x65, 0x64, 0x2e, 0x68, 0x70, 0x70, 0x00
	.type		$str$26,@object
	.size		$str$26,($str$25 - $str$26)
$str$26:
        /*004e*/ 	.byte	0x2f, 0x74, 0x6d, 0x70, 0x2f, 0x63, 0x75, 0x74, 0x6c, 0x61, 0x73, 0x73, 0x5f, 0x73, 0x77, 0x65
        /*005e*/ 	.byte	0x65, 0x70, 0x5f, 0x73, 0x72, 0x63, 0x2f, 0x69, 0x6e, 0x63, 0x6c, 0x75, 0x64, 0x65, 0x2f, 0x63
        /*006e*/ 	.byte	0x75, 0x74, 0x65, 0x2f, 0x61, 0x74, 0x6f, 0x6d, 0x2f, 0x63, 0x6f, 0x70, 0x79, 0x5f, 0x74, 0x72
        /*007e*/ 	.byte	0x61, 0x69, 0x74, 0x73, 0x5f, 0x73, 0x6d, 0x31, 0x30, 0x30, 0x2e, 0x68, 0x70, 0x70, 0x00
	.type		$str$25,@object
	.size		$str$25,(__unnamed_1 - $str$25)
$str$25:
        /*008d*/ 	.byte	0x28, 0x28, 0x75, 0x69, 0x6e, 0x74, 0x33, 0x32, 0x5f, 0x74, 0x28, 0x74, 0x68, 0x72, 0x65, 0x61
        /*009d*/ 	.byte	0x64, 0x49, 0x64, 0x78, 0x2e, 0x78, 0x29, 0x20, 0x2f, 0x20, 0x33, 0x32, 0x29, 0x20, 0x25, 0x20
        /*00ad*/ 	.byte	0x34, 0x29, 0x20, 0x3d, 0x3d, 0x20, 0x28, 0x28, 0x28, 0x74, 0x6d, 0x65, 0x6d, 0x5f, 0x61, 0x64
        /*00bd*/ 	.byte	0x64, 0x72, 0x20, 0x3e, 0x3e, 0x20, 0x31, 0x36, 0x29, 0x20, 0x2f, 0x20, 0x33, 0x32, 0x29, 0x20
        /*00cd*/ 	.byte	0x25, 0x20, 0x34, 0x29, 0x00
	.type		__unnamed_1,@object
	.size		__unnamed_1,(__unnamed_2 - __unnamed_1)
__unnamed_1:
        /*00d2*/ 	.byte	0x61, 0x75, 0x74, 0x6f, 0x20, 0x63, 0x75, 0x74, 0x65, 0x3a, 0x3a, 0x61, 0x73, 0x5f, 0x70, 0x6f
        /* <DEDUP_REMOVED lines=24> */
        /*0262*/ 	.byte	0x32, 0x30, 0x34, 0x38, 0x3e, 0x3e, 0x3e, 0x3e, 0x5d, 0x00
	.type		__unnamed_2,@object
	.size		__unnamed_2,(.L_2 - __unnamed_2)
__unnamed_2:
        /* <DEDUP_REMOVED lines=42> */
        /*050c*/ 	.byte	0x3e, 0x5d, 0x00
.L_2:


//--------------------- .nv.shared._ZN7cutlass13device_kernelINS_4gemm6kernel13GemmUniversalIN4cute5tupleIJiiiiEEENS1_10collective13CollectiveMmaINS1_35MainloopSm100TmaUmmaWarpSpecializedILi4ELi2ELi4ENS5_IJNS4_1CILi1EEESB_SB_EEEEENS5_IJNSA_ILi128EEESE_NSA_ILi32EEEEEENS_10tfloat32_tENS5_IJlSB_lEEESH_SI_NS4_8TiledMMAINS4_8MMA_AtomIJNS4_17SM100_MMA_TF32_SSISH_SH_fLi128ELi128ELNS4_4UMMA5MajorE0ELSN_0ELNSM_7ScaleInE0ELSO_0EEEEEENS4_6LayoutISC_NS5_IJNSA_ILi0EEESS_SS_EEEEENS5_IJNS4_10UnderscoreESV_SV_EEEEENS4_13SM90_TMA_LOADENS4_14ComposedLayoutINS4_7SwizzleILi3ELi4ELi3EEENS4_18smem_ptr_flag_bitsILi32EEENSR_INS5_IJNSA_ILi8EEESF_EEENS5_IJSF_SB_EEEEEEEvNS4_8identityESY_S18_vS19_EENS_8epilogue10collective18CollectiveEpilogueINS1B_23Sm100TmaWarpSpecializedILi4ELi2ELi16ELb1ELb0EEEJSG_NS5_IJNSR_ISE_SB_EENSR_INSA_ILi16EEESB_EEEEESH_SI_SH_SI_NS1B_6fusion15FusionCallbacksIS1F_NS1K_17LinearCombinationISH_fSH_fLNS_15FloatRoundStyleE2EEESG_S1J_JEEENS4_5SM1004TMEM4LOAD26SM100_TMEM_LOAD_32dp32b16xESY_NSZ_INS10_ILi2ELi4ELi3EEES13_NSR_INS5_IJS14_S1H_EEENS5_IJS1H_SB_EEEEEEENS4_39AutoVectorizingCopyWithAssumedAlignmentILi128EEENS4_14SM90_TMA_STOREES1Y_S20_S20_EEEvvEEEEvNT_6ParamsE --------------------------
	.section	.nv.shared._ZN7cutlass13device_kernelINS_4gemm6kernel13GemmUniversalIN4cute5tupleIJiiiiEEENS1_10collective13CollectiveMmaINS1_35MainloopSm100TmaUmmaWarpSpecializedILi4ELi2ELi4ENS5_IJNS4_1CILi1EEESB_SB_EEEEENS5_IJNSA_ILi128EEESE_NSA_ILi32EEEEEENS_10tfloat32_tENS5_IJlSB_lEEESH_SI_NS4_8TiledMMAINS4_8MMA_AtomIJNS4_17SM100_MMA_TF32_SSISH_SH_fLi128ELi128ELNS4_4UMMA5MajorE0ELSN_0ELNSM_7ScaleInE0ELSO_0EEEEEENS4_6LayoutISC_NS5_IJNSA_ILi0EEESS_SS_EEEEENS5_IJNS4_10UnderscoreESV_SV_EEEEENS4_13SM90_TMA_LOADENS4_14ComposedLayoutINS4_7SwizzleILi3ELi4ELi3EEENS4_18smem_ptr_flag_bitsILi32EEENSR_INS5_IJNSA_ILi8EEESF_EEENS5_IJSF_SB_EEEEEEEvNS4_8identityESY_S18_vS19_EENS_8epilogue10collective18CollectiveEpilogueINS1B_23Sm100TmaWarpSpecializedILi4ELi2ELi16ELb1ELb0EEEJSG_NS5_IJNSR_ISE_SB_EENSR_INSA_ILi16EEESB_EEEEESH_SI_SH_SI_NS1B_6fusion15FusionCallbacksIS1F_NS1K_17LinearCombinationISH_fSH_fLNS_15FloatRoundStyleE2EEESG_S1J_JEEENS4_5SM1004TMEM4LOAD26SM100_TMEM_LOAD_32dp32b16xESY_NSZ_INS10_ILi2ELi4ELi3EEES13_NSR_INS5_IJS14_S1H_EEENS5_IJS1H_SB_EEEEEEENS4_39AutoVectorizingCopyWithAssumedAlignmentILi128EEENS4_14SM90_TMA_STOREES1Y_S20_S20_EEEvvEEEEvNT_6ParamsE,"aw",@nobits
	.sectionflags	@""
	.align	16
	.zero		1024


//--------------------- .nv.shared.reserved.0     --------------------------
	.section	.nv.shared.reserved.0,"aw",@nobits
	.weak		__nv_reservedSMEM_offset_0_alias
	.size		__nv_reservedSMEM_offset_0_alias, 0, 64
	.other		__nv_reservedSMEM_offset_0_alias,@"STO_CUDA_RESERVED_SHARED STV_DEFAULT"
__nv_reservedSMEM_offset_0_alias:
	.zero		0
.nv.shared.reserved.0:
	.zero		64
	.weak		__nv_reservedSMEM_tcgen05_partition
	.type		__nv_reservedSMEM_tcgen05_partition,@object
	.size		__nv_reservedSMEM_tcgen05_partition,(.L_0 - __nv_reservedSMEM_tcgen05_partition)
__nv_reservedSMEM_tcgen05_partition:
	.zero		32
.L_0:


//--------------------- .nv.global                --------------------------
	.section	.nv.global,"aw",@nobits
.nv.global:
	.type		_ZN40_INTERNAL_9451a23f_4_k_cu_d3d35ff1_226764cute1_E,@object
	.size		_ZN40_INTERNAL_9451a23f_4_k_cu_d3d35ff1_226764cute1_E,(_ZN40_INTERNAL_9451a23f_4_k_cu_d3d35ff1_226764cuda3std3__45__cpo6cbeginE - _ZN40_INTERNAL_9451a23f_4_k_cu_d3d35ff1_226764cute1_E)
_ZN40_INTERNAL_9451a23f_4_k_cu_d3d35ff1_226764cute1_E:
	.zero		1
	.type		_ZN40_INTERNAL_9451a23f_4_k_cu_d3d35ff1_226764cuda3std3__45__cpo6cbeginE,@object
	.size		_ZN40_INTERNAL_9451a23f_4_k_cu_d3d35ff1_226764cuda3std3__45__cpo6cbeginE,(_ZN40_INTERNAL_9451a23f_4_k_cu_d3d35ff1_226764cuda3std3__48in_placeE - _ZN40_INTERNAL_9451a23f_4_k_cu_d3d35ff1_226764cuda3std3__45__cpo6cbeginE)
_ZN40_INTERNAL_9451a23f_4_k_cu_d3d35ff1_226764cuda3std3__45__cpo6cbeginE:
	.zero		1
	.type		_ZN40_INTERNAL_9451a23f_4_k_cu_d3d35ff1_226764cuda3std3__48in_placeE,@object
	.size		_ZN40_INTERNAL_9451a23f_4_k_cu_d3d35ff1_226764cuda3std3__48in_placeE,(_ZN40_INTERNAL_9451a23f_4_k_cu_d3d35ff1_226764cuda3std6ranges3__45__cpo9iter_moveE - _ZN40_INTERNAL_9451a23f_4_k_cu_d3d35ff1_226764cuda3std3__48in_placeE)
_ZN40_INTERNAL_9451a23f_4_k_cu_d3d35ff1_226764cuda3std3__48in_placeE:
	.zero		1
	.type		_ZN40_INTERNAL_9451a23f_4_k_cu_d3d35ff1_226764cuda3std6ranges3__45__cpo9iter_moveE,@object
	.size		_ZN40_INTERNAL_9451a23f_4_k_cu_d3d35ff1_226764cuda3std6ranges3__45__cpo9iter_moveE,(_ZN40_INTERNAL_9451a23f_4_k_cu_d3d35ff1_226764cuda3std3__45__cpo5beginE - _ZN40_INTERNAL_9451a23f_4_k_cu_d3d35ff1_226764cuda3std6ranges3__45__cpo9iter_moveE)
_ZN40_INTERNAL_9451a23f_4_k_cu_d3d35ff1_226764cuda3std6ranges3__45__cpo9iter_moveE:
	.zero		1
	.type		_ZN40_INTERNAL_9451a23f_4_k_cu_d3d35ff1_226764cuda3std3__45__cpo5beginE,@object
	.size		_ZN40_INTERNAL_9451a23f_4_k_cu_d3d35ff1_226764cuda3std3__45__cpo5beginE,(_ZN40_INTERNAL_9451a23f_4_k_cu_d3d35ff1_226764cuda3std3__442_GLOBAL__N__9451a23f_4_k_cu_d3d35ff1_226766ignoreE - _ZN40_INTERNAL_9451a23f_4_k_cu_d3d35ff1_226764cuda3std3__45__cpo5beginE)
_ZN40_INTERNAL_9451a23f_4_k_cu_d3d35ff1_226764cuda3std3__45__cpo5beginE:
	.zero		1
	.type		_ZN40_INTERNAL_9451a23f_4_k_cu_d3d35ff1_226764cuda3std3__442_GLOBAL__N__9451a23f_4_k_cu_d3d35ff1_226766ignoreE,@object
	.size		_ZN40_INTERNAL_9451a23f_4_k_cu_d3d35ff1_226764cuda3std3__442_GLOBAL__N__9451a23f_4_k_cu_d3d35ff1_226766ignoreE,(_ZN40_INTERNAL_9451a23f_4_k_cu_d3d35ff1_226764cute7productE - _ZN40_INTERNAL_9451a23f_4_k_cu_d3d35ff1_226764cuda3std3__442_GLOBAL__N__9451a23f_4_k_cu_d3d35ff1_226766ignoreE)
_ZN40_INTERNAL_9451a23f_4_k_cu_d3d35ff1_226764cuda3std3__442_GLOBAL__N__9451a23f_4_k_cu_d3d35ff1_226766ignoreE:
	.zero		1
	.type		_ZN40_INTERNAL_9451a23f_4_k_cu_d3d35ff1_226764cute7productE,@object
	.size		_ZN40_INTERNAL_9451a23f_4_k_cu_d3d35ff1_226764cute7productE,(_ZN40_INTERNAL_9451a23f_4_k_cu_d3d35ff1_226764cuda3std3__45__cpo3endE - _ZN40_INTERNAL_9451a23f_4_k_cu_d3d35ff1_226764cute7productE)
_ZN40_INTERNAL_9451a23f_4_k_cu_d3d35ff1_226764cute7productE:
	.zero		1
	.type		_ZN40_INTERNAL_9451a23f_4_k_cu_d3d35ff1_226764cuda3std3__45__cpo3endE,@object
	.size		_ZN40_INTERNAL_9451a23f_4_k_cu_d3d35ff1_226764cuda3std3__45__cpo3endE,(_ZN40_INTERNAL_9451a23f_4_k_cu_d3d35ff1_226764cuda3std3__419piecewise_constructE - _ZN40_INTERNAL_9451a23f_4_k_cu_d3d35ff1_226764cuda3std3__45__cpo3endE)
_ZN40_INTERNAL_9451a23f_4_k_cu_d3d35ff1_226764cuda3std3__45__cpo3endE:
	.zero		1
	.type		_ZN40_INTERNAL_9451a23f_4_k_cu_d3d35ff1_226764cuda3std3__419piecewise_constructE,@object
	.size		_ZN40_INTERNAL_9451a23f_4_k_cu_d3d35ff1_226764cuda3std3__419piecewise_constructE,(_ZN40_INTERNAL_9451a23f_4_k_cu_d3d35ff1_226764cuda3std3__45__cpo4cendE - _ZN40_INTERNAL_9451a23f_4_k_cu_d3d35ff1_226764cuda3std3__419piecewise_constructE)
_ZN40_INTERNAL_9451a23f_4_k_cu_d3d35ff1_226764cuda3std3__419piecewise_constructE:
	.zero		1
	.type		_ZN40_INTERNAL_9451a23f_4_k_cu_d3d35ff1_226764cuda3std3__45__cpo4cendE,@object
	.size		_ZN40_INTERNAL_9451a23f_4_k_cu_d3d35ff1_226764cuda3std3__45__cpo4cendE,(_ZN40_INTERNAL_9451a23f_4_k_cu_d3d35ff1_226764cuda3std6ranges3__45__cpo4swapE - _ZN40_INTERNAL_9451a23f_4_k_cu_d3d35ff1_226764cuda3std3__45__cpo4cendE)
_ZN40_INTERNAL_9451a23f_4_k_cu_d3d35ff1_226764cuda3std3__45__cpo4cendE:
	.zero		1
	.type		_ZN40_INTERNAL_9451a23f_4_k_cu_d3d35ff1_226764cuda3std6ranges3__45__cpo4swapE,@object
	.size		_ZN40_INTERNAL_9451a23f_4_k_cu_d3d35ff1_226764cuda3std6ranges3__45__cpo4swapE,(.L_10 - _ZN40_INTERNAL_9451a23f_4_k_cu_d3d35ff1_226764cuda3std6ranges3__45__cpo4swapE)
_ZN40_INTERNAL_9451a23f_4_k_cu_d3d35ff1_226764cuda3std6ranges3__45__cpo4swapE:
	.zero		1
.L_10:


//--------------------- .nv.constant0._ZN7cutlass13device_kernelINS_4gemm6kernel13GemmUniversalIN4cute5tupleIJiiiiEEENS1_10collective13CollectiveMmaINS1_35MainloopSm100TmaUmmaWarpSpecializedILi4ELi2ELi4ENS5_IJNS4_1CILi1EEESB_SB_EEEEENS5_IJNSA_ILi128EEESE_NSA_ILi32EEEEEENS_10tfloat32_tENS5_IJlSB_lEEESH_SI_NS4_8TiledMMAINS4_8MMA_AtomIJNS4_17SM100_MMA_TF32_SSISH_SH_fLi128ELi128ELNS4_4UMMA5MajorE0ELSN_0ELNSM_7ScaleInE0ELSO_0EEEEEENS4_6LayoutISC_NS5_IJNSA_ILi0EEESS_SS_EEEEENS5_IJNS4_10UnderscoreESV_SV_EEEEENS4_13SM90_TMA_LOADENS4_14ComposedLayoutINS4_7SwizzleILi3ELi4ELi3EEENS4_18smem_ptr_flag_bitsILi32EEENSR_INS5_IJNSA_ILi8EEESF_EEENS5_IJSF_SB_EEEEEEEvNS4_8identityESY_S18_vS19_EENS_8epilogue10collective18CollectiveEpilogueINS1B_23Sm100TmaWarpSpecializedILi4ELi2ELi16ELb1ELb0EEEJSG_NS5_IJNSR_ISE_SB_EENSR_INSA_ILi16EEESB_EEEEESH_SI_SH_SI_NS1B_6fusion15FusionCallbacksIS1F_NS1K_17LinearCombinationISH_fSH_fLNS_15FloatRoundStyleE2EEESG_S1J_JEEENS4_5SM1004TMEM4LOAD26SM100_TMEM_LOAD_32dp32b16xESY_NSZ_INS10_ILi2ELi4ELi3EEES13_NSR_INS5_IJS14_S1H_EEENS5_IJS1H_SB_EEEEEEENS4_39AutoVectorizingCopyWithAssumedAlignmentILi128EEENS4_14SM90_TMA_STOREES1Y_S20_S20_EEEvvEEEEvNT_6ParamsE --------------------------
	.section	.nv.constant0._ZN7cutlass13device_kernelINS_4gemm6kernel13GemmUniversalIN4cute5tupleIJiiiiEEENS1_10collective13CollectiveMmaINS1_35MainloopSm100TmaUmmaWarpSpecializedILi4ELi2ELi4ENS5_IJNS4_1CILi1EEESB_SB_EEEEENS5_IJNSA_ILi128EEESE_NSA_ILi32EEEEEENS_10tfloat32_tENS5_IJlSB_lEEESH_SI_NS4_8TiledMMAINS4_8MMA_AtomIJNS4_17SM100_MMA_TF32_SSISH_SH_fLi128ELi128ELNS4_4UMMA5MajorE0ELSN_0ELNSM_7ScaleInE0ELSO_0EEEEEENS4_6LayoutISC_NS5_IJNSA_ILi0EEESS_SS_EEEEENS5_IJNS4_10UnderscoreESV_SV_EEEEENS4_13SM90_TMA_LOADENS4_14ComposedLayoutINS4_7SwizzleILi3ELi4ELi3EEENS4_18smem_ptr_flag_bitsILi32EEENSR_INS5_IJNSA_ILi8EEESF_EEENS5_IJSF_SB_EEEEEEEvNS4_8identityESY_S18_vS19_EENS_8epilogue10collective18CollectiveEpilogueINS1B_23Sm100TmaWarpSpecializedILi4ELi2ELi16ELb1ELb0EEEJSG_NS5_IJNSR_ISE_SB_EENSR_INSA_ILi16EEESB_EEEEESH_SI_SH_SI_NS1B_6fusion15FusionCallbacksIS1F_NS1K_17LinearCombinationISH_fSH_fLNS_15FloatRoundStyleE2EEESG_S1J_JEEENS4_5SM1004TMEM4LOAD26SM100_TMEM_LOAD_32dp32b16xESY_NSZ_INS10_ILi2ELi4ELi3EEES13_NSR_INS5_IJS14_S1H_EEENS5_IJS1H_SB_EEEEEEENS4_39AutoVectorizingCopyWithAssumedAlignmentILi128EEENS4_14SM90_TMA_STOREES1Y_S20_S20_EEEvvEEEEvNT_6ParamsE,"a",@progbits
	.sectionflags	@""
	.align	4
.nv.constant0._ZN7cutlass13device_kernelINS_4gemm6kernel13GemmUniversalIN4cute5tupleIJiiiiEEENS1_10collective13CollectiveMmaINS1_35MainloopSm100TmaUmmaWarpSpecializedILi4ELi2ELi4ENS5_IJNS4_1CILi1EEESB_SB_EEEEENS5_IJNSA_ILi128EEESE_NSA_ILi32EEEEEENS_10tfloat32_tENS5_IJlSB_lEEESH_SI_NS4_8TiledMMAINS4_8MMA_AtomIJNS4_17SM100_MMA_TF32_SSISH_SH_fLi128ELi128ELNS4_4UMMA5MajorE0ELSN_0ELNSM_7ScaleInE0ELSO_0EEEEEENS4_6LayoutISC_NS5_IJNSA_ILi0EEESS_SS_EEEEENS5_IJNS4_10UnderscoreESV_SV_EEEEENS4_13SM90_TMA_LOADENS4_14ComposedLayoutINS4_7SwizzleILi3ELi4ELi3EEENS4_18smem_ptr_flag_bitsILi32EEENSR_INS5_IJNSA_ILi8EEESF_EEENS5_IJSF_SB_EEEEEEEvNS4_8identityESY_S18_vS19_EENS_8epilogue10collective18CollectiveEpilogueINS1B_23Sm100TmaWarpSpecializedILi4ELi2ELi16ELb1ELb0EEEJSG_NS5_IJNSR_ISE_SB_EENSR_INSA_ILi16EEESB_EEEEESH_SI_SH_SI_NS1B_6fusion15FusionCallbacksIS1F_NS1K_17LinearCombinationISH_fSH_fLNS_15FloatRoundStyleE2EEESG_S1J_JEEENS4_5SM1004TMEM4LOAD26SM100_TMEM_LOAD_32dp32b16xESY_NSZ_INS10_ILi2ELi4ELi3EEES13_NSR_INS5_IJS14_S1H_EEENS5_IJS1H_SB_EEEEEEENS4_39AutoVectorizingCopyWithAssumedAlignmentILi128EEENS4_14SM90_TMA_STOREES1Y_S20_S20_EEEvvEEEEvNT_6ParamsE:
	.zero		2944


//--------------------- SYMBOLS --------------------------

	.type		.nv.reservedSmem.offset0,@object
	.size		.nv.reservedSmem.offset0,0x4
	.type		.nv.reservedSmem.cap,@object
	.size		.nv.reservedSmem.cap,0x4
	.type		__assertfail,@function
